	.target	sm_90a

	.elftype	@"ET_EXEC"


//--------------------- .note.nv.tkinfo           --------------------------
	.section	.note.nv.tkinfo,"",@"SHT_NOTE"
	.sectionflags	@"SHF_NOTE_NV_TKINFO"
	.tkinfo
        /*0018*/ 	.word	0x00000002
        /*0030*/ 	.string	""
        /*0030*/ 	.string	"ptxas"
        /*0030*/ 	.string	"Cuda compilation tools, release 13.0, V13.0.88"
        /*0030*/ 	.string	"Build cuda_13.0.r13.0/compiler.36424714_0"
        /*0030*/ 	.string	"-v  -suppress-debug-info  -lineinfo  -arch sm_90a "



//--------------------- .note.nv.cuinfo           --------------------------
	.section	.note.nv.cuinfo,"",@"SHT_NOTE"
	.sectionflags	@"SHF_NOTE_NV_CUINFO"
        /*0018*/ 	.short	0x0002
        /*001a*/ 	.short	0x005a
        /*001c*/ 	.short	0x0082
	.zero		2


//--------------------- .nv.info                  --------------------------
	.section	.nv.info,"",@"SHT_CUDA_INFO"
	.align	4


	//----- nvinfo : EIATTR_REGCOUNT
	.align		4
        /*0000*/ 	.byte	0x04, 0x2f
        /*0002*/ 	.short	(.L_1 - .L_0)
	.align		4
.L_0:
        /*0004*/ 	.word	index@(matmul_kernel)
        /*0008*/ 	.word	0x000000ff


	//----- nvinfo : EIATTR_FRAME_SIZE
	.align		4
.L_1:
        /*000c*/ 	.byte	0x04, 0x11
        /*000e*/ 	.short	(.L_3 - .L_2)
	.align		4
.L_2:
        /*0010*/ 	.word	index@(matmul_kernel)
        /*0014*/ 	.word	0x00000158


	//----- nvinfo : EIATTR_MIN_STACK_SIZE
	.align		4
.L_3:
        /*0018*/ 	.byte	0x04, 0x12
        /*001a*/ 	.short	(.L_5 - .L_4)
	.align		4
.L_4:
        /*001c*/ 	.word	index@(matmul_kernel)
        /*0020*/ 	.word	0x00000158
.L_5:


//--------------------- .nv.compat                --------------------------
	.section	.nv.compat,"",@"SHT_CUDA_COMPAT_INFO"
	.align	4
        /*0000*/ 	.byte	0x02, 0x09, 0x01, 0x00, 0x02, 0x02, 0x04, 0x00, 0x02, 0x05, 0x05, 0x00, 0x03, 0x07, 0x01, 0x01
        /*0010*/ 	.byte	0x02, 0x03, 0x00, 0x00, 0x02, 0x06, 0x01, 0x00, 0x04, 0x0b, 0x08, 0x00, 0x00, 0x00, 0x00, 0x00
        /*0020*/ 	.byte	0x00, 0x00, 0x00, 0x00


//--------------------- .nv.info.matmul_kernel    --------------------------
	.section	.nv.info.matmul_kernel,"",@"SHT_CUDA_INFO"
	.sectionflags	@""
	.align	4


	//----- nvinfo : EIATTR_CUDA_API_VERSION
	.align		4
        /*0000*/ 	.byte	0x04, 0x37
        /*0002*/ 	.short	(.L_7 - .L_6)
.L_6:
        /*0004*/ 	.word	0x00000082


	//----- nvinfo : EIATTR_KPARAM_INFO
	.align		4
.L_7:
        /*0008*/ 	.byte	0x04, 0x17
        /*000a*/ 	.short	(.L_9 - .L_8)
.L_8:
        /*000c*/ 	.word	0x00000000
        /*0010*/ 	.short	0x000d
        /*0012*/ 	.short	0x0048
        /*0014*/ 	.byte	0x00, 0xf4, 0x21, 0x00


	//----- nvinfo : EIATTR_KPARAM_INFO
	.align		4
.L_9:
        /*0018*/ 	.byte	0x04, 0x17
        /*001a*/ 	.short	(.L_11 - .L_10)
.L_10:
        /*001c*/ 	.word	0x00000000
        /*0020*/ 	.short	0x000c
        /*0022*/ 	.short	0x0040
        /*0024*/ 	.byte	0x00, 0xf4, 0x21, 0x00


	//----- nvinfo : EIATTR_KPARAM_INFO
	.align		4
.L_11:
        /*0028*/ 	.byte	0x04, 0x17
        /*002a*/ 	.short	(.L_13 - .L_12)
.L_12:
        /*002c*/ 	.word	0x00000000
        /*0030*/ 	.short	0x000b
        /*0032*/ 	.short	0x0038
        /*0034*/ 	.byte	0x00, 0xf0, 0x11, 0x00


	//----- nvinfo : EIATTR_KPARAM_INFO
	.align		4
.L_13:
        /*0038*/ 	.byte	0x04, 0x17
        /*003a*/ 	.short	(.L_15 - .L_14)
.L_14:
        /*003c*/ 	.word	0x00000000
        /*0040*/ 	.short	0x000a
        /*0042*/ 	.short	0x0034
        /*0044*/ 	.byte	0x00, 0xf0, 0x11, 0x00


	//----- nvinfo : EIATTR_KPARAM_INFO
	.align		4
.L_15:
        /*0048*/ 	.byte	0x04, 0x17
        /*004a*/ 	.short	(.L_17 - .L_16)
.L_16:
        /*004c*/ 	.word	0x00000000
        /*0050*/ 	.short	0x0009
        /*0052*/ 	.short	0x0030
        /*0054*/ 	.byte	0x00, 0xf0, 0x11, 0x00


	//----- nvinfo : EIATTR_KPARAM_INFO
	.align		4
.L_17:
        /*0058*/ 	.byte	0x04, 0x17
        /*005a*/ 	.short	(.L_19 - .L_18)
.L_18:
        /*005c*/ 	.word	0x00000000
        /*0060*/ 	.short	0x0008
        /*0062*/ 	.short	0x002c
        /*0064*/ 	.byte	0x00, 0xf0, 0x11, 0x00


	//----- nvinfo : EIATTR_KPARAM_INFO
	.align		4
.L_19:
        /*0068*/ 	.byte	0x04, 0x17
        /*006a*/ 	.short	(.L_21 - .L_20)
.L_20:
        /*006c*/ 	.word	0x00000000
        /*0070*/ 	.short	0x0007
        /*0072*/ 	.short	0x0028
        /*0074*/ 	.byte	0x00, 0xf0, 0x11, 0x00


	//----- nvinfo : EIATTR_KPARAM_INFO
	.align		4
.L_21:
        /*0078*/ 	.byte	0x04, 0x17
        /*007a*/ 	.short	(.L_23 - .L_22)
.L_22:
        /*007c*/ 	.word	0x00000000
        /*0080*/ 	.short	0x0006
        /*0082*/ 	.short	0x0024
        /*0084*/ 	.byte	0x00, 0xf0, 0x11, 0x00


	//----- nvinfo : EIATTR_KPARAM_INFO
	.align		4
.L_23:
        /*0088*/ 	.byte	0x04, 0x17
        /*008a*/ 	.short	(.L_25 - .L_24)
.L_24:
        /*008c*/ 	.word	0x00000000
        /*0090*/ 	.short	0x0005
        /*0092*/ 	.short	0x0020
        /*0094*/ 	.byte	0x00, 0xf0, 0x11, 0x00


	//----- nvinfo : EIATTR_KPARAM_INFO
	.align		4
.L_25:
        /*0098*/ 	.byte	0x04, 0x17
        /*009a*/ 	.short	(.L_27 - .L_26)
.L_26:
        /*009c*/ 	.word	0x00000000
        /*00a0*/ 	.short	0x0004
        /*00a2*/ 	.short	0x001c
        /*00a4*/ 	.byte	0x00, 0xf0, 0x11, 0x00


	//----- nvinfo : EIATTR_KPARAM_INFO
	.align		4
.L_27:
        /*00a8*/ 	.byte	0x04, 0x17
        /*00aa*/ 	.short	(.L_29 - .L_28)
.L_28:
        /*00ac*/ 	.word	0x00000000
        /*00b0*/ 	.short	0x0003
        /*00b2*/ 	.short	0x0018
        /*00b4*/ 	.byte	0x00, 0xf0, 0x11, 0x00


	//----- nvinfo : EIATTR_KPARAM_INFO
	.align		4
.L_29:
        /*00b8*/ 	.byte	0x04, 0x17
        /*00ba*/ 	.short	(.L_31 - .L_30)
.L_30:
        /*00bc*/ 	.word	0x00000000
        /*00c0*/ 	.short	0x0002
        /*00c2*/ 	.short	0x0010
        /*00c4*/ 	.byte	0x00, 0xf4, 0x21, 0x00


	//----- nvinfo : EIATTR_KPARAM_INFO
	.align		4
.L_31:
        /*00c8*/ 	.byte	0x04, 0x17
        /*00ca*/ 	.short	(.L_33 - .L_32)
.L_32:
        /*00cc*/ 	.word	0x00000000
        /*00d0*/ 	.short	0x0001
        /*00d2*/ 	.short	0x0008
        /*00d4*/ 	.byte	0x00, 0xf4, 0x21, 0x00


	//----- nvinfo : EIATTR_KPARAM_INFO
	.align		4
.L_33:
        /*00d8*/ 	.byte	0x04, 0x17
        /*00da*/ 	.short	(.L_35 - .L_34)
.L_34:
        /*00dc*/ 	.word	0x00000000
        /*00e0*/ 	.short	0x0000
        /*00e2*/ 	.short	0x0000
        /*00e4*/ 	.byte	0x00, 0xf4, 0x21, 0x00


	//----- nvinfo : EIATTR_EXPLICIT_CLUSTER
	.align		4
.L_35:
        /*00e8*/ 	.byte	0x01, 0x3e
	.zero		2


	//----- nvinfo : EIATTR_CTA_PER_CLUSTER
	.align		4
        /*00ec*/ 	.byte	0x04, 0x3d
        /*00ee*/ 	.short	(.L_37 - .L_36)
.L_36:
        /*00f0*/ 	.word	0x00000004
        /*00f4*/ 	.word	0x00000001
        /*00f8*/ 	.word	0x00000001


	//----- nvinfo : EIATTR_SPARSE_MMA_MASK
	.align		4
.L_37:
        /*00fc*/ 	.byte	0x03, 0x50
        /*00fe*/ 	.short	0x0000


	//----- nvinfo : EIATTR_MAXREG_COUNT
	.align		4
        /*0100*/ 	.byte	0x03, 0x1b
        /*0102*/ 	.short	0x00ff


	//----- nvinfo : EIATTR_NUM_BARRIERS
	.align		4
        /*0104*/ 	.byte	0x02, 0x4c
        /*0106*/ 	.byte	0x01
	.zero		1


	//----- nvinfo : EIATTR_ANNOTATIONS
	.align		4
        /*0108*/ 	.byte	0x04, 0x55
        /*010a*/ 	.short	(.L_39 - .L_38)


	//   ....[0]....
.L_38:
        /*010c*/ 	.word	0x00000001
        /*0110*/ 	.byte	0xe0, 0x05, 0x00, 0x00, 0x01, 0x00, 0x00, 0x00, 0x10, 0x06, 0x00, 0x00, 0x01, 0x00, 0x00, 0x00
        /* <DEDUP_REMOVED lines=104> */
        /*07a0*/ 	.byte	0x30, 0xb5, 0x00, 0x00


	//----- nvinfo : EIATTR_MERCURY_ISA_VERSION
	.align		4
.L_39:
        /*07a4*/ 	.byte	0x03, 0x5f
        /*07a6*/ 	.short	0x0101


	//----- nvinfo : EIATTR_EXIT_INSTR_OFFSETS
	.align		4
        /*07a8*/ 	.byte	0x04, 0x1c
        /*07aa*/ 	.short	(.L_41 - .L_40)


	//   ....[0]....
.L_40:
        /*07ac*/ 	.word	0x0000b850


	//   ....[1]....
        /*07b0*/ 	.word	0x0000b870


	//----- nvinfo : EIATTR_REQNTID
	.align		4
.L_41:
        /*07b4*/ 	.byte	0x04, 0x10
        /*07b6*/ 	.short	(.L_43 - .L_42)
.L_42:
        /*07b8*/ 	.word	0x00000080
        /*07bc*/ 	.word	0x00000001
        /*07c0*/ 	.word	0x00000001


	//----- nvinfo : EIATTR_CBANK_PARAM_SIZE
	.align		4
.L_43:
        /*07c4*/ 	.byte	0x03, 0x19
        /*07c6*/ 	.short	0x0050


	//----- nvinfo : EIATTR_PARAM_CBANK
	.align		4
        /*07c8*/ 	.byte	0x04, 0x0a
        /*07ca*/ 	.short	(.L_45 - .L_44)
	.align		4
.L_44:
        /*07cc*/ 	.word	index@(.nv.constant0.matmul_kernel)
        /*07d0*/ 	.short	0x0210
        /*07d2*/ 	.short	0x0050


	//----- nvinfo : EIATTR_SW_WAR
	.align		4
.L_45:
        /*07d4*/ 	.byte	0x04, 0x36
        /*07d6*/ 	.short	(.L_47 - .L_46)
.L_46:
        /*07d8*/ 	.word	0x00000008
.L_47:


//--------------------- .nv.callgraph             --------------------------
	.section	.nv.callgraph,"",@"SHT_CUDA_CALLGRAPH"
	.align	4
	.sectionentsize	8
	.align		4
        /*0000*/ 	.word	0x00000000
	.align		4
        /*0004*/ 	.word	0xffffffff
	.align		4
        /*0008*/ 	.word	0x00000000
	.align		4
        /*000c*/ 	.word	0xfffffffe
	.align		4
        /*0010*/ 	.word	0x00000000
	.align		4
        /*0014*/ 	.word	0xfffffffd
	.align		4
        /*0018*/ 	.word	0x00000000
	.align		4
        /*001c*/ 	.word	0xfffffffc


//--------------------- .text.matmul_kernel       --------------------------
	.section	.text.matmul_kernel,"ax",@progbits
	.align	128
        .global         matmul_kernel
        .type           matmul_kernel,@function
        .size           matmul_kernel,(.L_x_4 - matmul_kernel)
        .other          matmul_kernel,@"STO_CUDA_ENTRY STV_DEFAULT"
matmul_kernel:
.text.matmul_kernel:
[----:B------:R-:W0:Y:S08]  /*0000*/  LDC R1, c[0x0][0x28] ;  /* 0x00000a00ff017b82 */ /* 0x000e300000000800 */
[----:B------:R-:W1:Y:S01]  /*0010*/  LDC.64 R104, c[0x0][0x228] ;  /* 0x00008a00ff687b82 */ /* 0x000e620000000a00 */
[----:B------:R-:W2:Y:S01]  /*0020*/  S2R R151, SR_TID.X ;  /* 0x0000000000977919 */ /* 0x000ea20000002100 */
[----:B0-----:R-:W-:Y:S01]  /*0030*/  VIADD R1, R1, 0xfffffea8 ;  /* 0xfffffea801017836 */ /* 0x001fe20000000000 */
[----:B------:R-:W-:Y:S01]  /*0040*/  ULDC.64 UR16, c[0x0][0x208] ;  /* 0x0000820000107ab9 */ /* 0x000fe20000000a00 */
[----:B------:R-:W-:-:S04]  /*0050*/  ULDC UR14, c[0x0][0x230] ;  /* 0x00008c00000e7ab9 */ /* 0x000fc80000000800 */
[----:B------:R-:W0:Y:S08]  /*0060*/  S2UR UR4, SR_CTAID.X ;  /* 0x00000000000479c3 */ /* 0x000e300000002500 */
[----:B------:R-:W3:Y:S01]  /*0070*/  S2UR UR12, SR_CgaCtaId ;  /* 0x00000000000c79c3 */ /* 0x000ee20000008800 */
[----:B-1----:R-:W-:-:S05]  /*0080*/  VIADD R0, R105, 0x1ff ;  /* 0x000001ff69007836 */ /* 0x002fca0000000000 */
[----:B------:R-:W-:Y:S02]  /*0090*/  SHF.R.S32.HI R3, RZ, 0x1f, R0 ;  /* 0x0000001fff037819 */ /* 0x000fe40000011400 */
[----:B0-----:R-:W-:Y:S01]  /*00a0*/  I2FP.F32.U32 R5, UR4 ;  /* 0x0000000400057c45 */ /* 0x001fe20008201000 */
[----:B------:R-:W-:Y:S01]  /*00b0*/  ULDC UR4, c[0x0][0x150] ;  /* 0x0000540000047ab9 */ /* 0x000fe20000000800 */
[----:B------:R-:W-:-:S03]  /*00c0*/  LEA.HI R3, R3, R0, RZ, 0x9 ;  /* 0x0000000003037211 */ /* 0x000fc600078f48ff */
[----:B------:R-:W-:Y:S01]  /*00d0*/  FMUL R5, R5, UR4 ;  /* 0x0000000405057c20 */ /* 0x000fe20008400000 */
[----:B------:R-:W-:-:S05]  /*00e0*/  SHF.R.S32.HI R3, RZ, 0x9, R3 ;  /* 0x00000009ff037819 */ /* 0x000fca0000011403 */
[----:B------:R-:W-:Y:S01]  /*00f0*/  IMAD.SHL.U32 R4, R3, 0x8, RZ ;  /* 0x0000000803047824 */ /* 0x000fe200078e00ff */
[----:B------:R-:W0:Y:S04]  /*0100*/  F2I.U32.TRUNC.NTZ R5, R5 ;  /* 0x0000000500057305 */ /* 0x000e28000020f000 */
[----:B------:R-:W-:-:S04]  /*0110*/  IABS R7, R4 ;  /* 0x0000000400077213 */ /* 0x000fc80000000000 */
[----:B------:R-:W1:Y:S01]  /*0120*/  I2F.RP R0, R7 ;  /* 0x0000000700007306 */ /* 0x000e620000209400 */
[----:B0-----:R-:W-:-:S07]  /*0130*/  IABS R11, R5 ;  /* 0x00000005000b7213 */ /* 0x001fce0000000000 */
[----:B-1----:R-:W0:Y:S02]  /*0140*/  MUFU.RCP R0, R0 ;  /* 0x0000000000007308 */ /* 0x002e240000001000 */
[----:B0-----:R-:W-:Y:S01]  /*0150*/  VIADD R2, R0, 0xffffffe ;  /* 0x0ffffffe00027836 */ /* 0x001fe20000000000 */
[----:B------:R-:W-:-:S05]  /*0160*/  IABS R0, R4 ;  /* 0x0000000400007213 */ /* 0x000fca0000000000 */
[----:B------:R0:W1:Y:S01]  /*0170*/  F2I.FTZ.U32.TRUNC.NTZ R3, R2 ;  /* 0x0000000200037305 */ /* 0x000062000021f000 */
[----:B------:R-:W-:Y:S02]  /*0180*/  IMAD.MOV R0, RZ, RZ, -R0 ;  /* 0x000000ffff007224 */ /* 0x000fe400078e0a00 */
[----:B0-----:R-:W-:Y:S02]  /*0190*/  IMAD.MOV.U32 R2, RZ, RZ, RZ ;  /* 0x000000ffff027224 */ /* 0x001fe400078e00ff */
[----:B-1----:R-:W-:-:S04]  /*01a0*/  IMAD.MOV R6, RZ, RZ, -R3 ;  /* 0x000000ffff067224 */ /* 0x002fc800078e0a03 */
[----:B------:R-:W-:-:S04]  /*01b0*/  IMAD R9, R6, R7, RZ ;  /* 0x0000000706097224 */ /* 0x000fc800078e02ff */
[----:B------:R-:W-:-:S06]  /*01c0*/  IMAD.HI.U32 R2, R3, R9, R2 ;  /* 0x0000000903027227 */ /* 0x000fcc00078e0002 */
[----:B------:R-:W-:-:S04]  /*01d0*/  IMAD.HI.U32 R2, R2, R11, RZ ;  /* 0x0000000b02027227 */ /* 0x000fc800078e00ff */
[----:B------:R-:W-:-:S05]  /*01e0*/  IMAD R0, R2, R0, R11 ;  /* 0x0000000002007224 */ /* 0x000fca00078e020b */
[----:B------:R-:W-:-:S13]  /*01f0*/  ISETP.GT.U32.AND P1, PT, R7, R0, PT ;  /* 0x000000000700720c */ /* 0x000fda0003f24070 */
[----:B------:R-:W-:Y:S02]  /*0200*/  @!P1 IMAD.IADD R0, R0, 0x1, -R7 ;  /* 0x0000000100009824 */ /* 0x000fe400078e0a07 */
[----:B------:R-:W-:Y:S01]  /*0210*/  @!P1 VIADD R2, R2, 0x1 ;  /* 0x0000000102029836 */ /* 0x000fe20000000000 */
[----:B------:R-:W-:Y:S02]  /*0220*/  ISETP.NE.AND P1, PT, R4, RZ, PT ;  /* 0x000000ff0400720c */ /* 0x000fe40003f25270 */
[----:B------:R-:W-:Y:S02]  /*0230*/  ISETP.GE.U32.AND P0, PT, R0, R7, PT ;  /* 0x000000070000720c */ /* 0x000fe40003f06070 */
[----:B------:R-:W-:-:S04]  /*0240*/  LOP3.LUT R0, R5, R4, RZ, 0x3c, !PT ;  /* 0x0000000405007212 */ /* 0x000fc800078e3cff */
[----:B------:R-:W-:Y:S01]  /*0250*/  ISETP.GE.AND P2, PT, R0, RZ, PT ;  /* 0x000000ff0000720c */ /* 0x000fe20003f46270 */
[----:B------:R-:W-:-:S05]  /*0260*/  VIADD R0, R104, 0x3f ;  /* 0x0000003f68007836 */ /* 0x000fca0000000000 */
[----:B------:R-:W-:Y:S01]  /*0270*/  SHF.R.S32.HI R3, RZ, 0x1f, R0 ;  /* 0x0000001fff037819 */ /* 0x000fe20000011400 */
[----:B------:R-:W-:-:S03]  /*0280*/  @P0 VIADD R2, R2, 0x1 ;  /* 0x0000000102020836 */ /* 0x000fc60000000000 */
[----:B------:R-:W-:-:S03]  /*0290*/  LEA.HI R3, R3, R0, RZ, 0x6 ;  /* 0x0000000003037211 */ /* 0x000fc600078f30ff */
[----:B------:R-:W-:Y:S01]  /*02a0*/  @!P2 IMAD.MOV R2, RZ, RZ, -R2 ;  /* 0x000000ffff02a224 */ /* 0x000fe200078e0a02 */
[----:B------:R-:W-:-:S05]  /*02b0*/  @!P1 LOP3.LUT R2, RZ, R4, RZ, 0x33, !PT ;  /* 0x00000004ff029212 */ /* 0x000fca00078e33ff */
[----:B------:R-:W-:Y:S02]  /*02c0*/  IMAD.SHL.U32 R8, R2, 0x8, RZ ;  /* 0x0000000802087824 */ /* 0x000fe400078e00ff */
[----:B------:R-:W-:-:S03]  /*02d0*/  IMAD.MOV R2, RZ, RZ, -R2 ;  /* 0x000000ffff027224 */ /* 0x000fc600078e0a02 */
[----:B------:R-:W-:Y:S01]  /*02e0*/  LEA.HI.SX32 R3, R3, -R8, 0x1a ;  /* 0x8000000803037211 */ /* 0x000fe200078fd2ff */
[----:B------:R-:W-:-:S03]  /*02f0*/  IMAD R11, R4, R2, R5 ;  /* 0x00000002040b7224 */ /* 0x000fc600078e0205 */
[----:B------:R-:W-:Y:S02]  /*0300*/  VIMNMX R10, R3, 0x8, PT ;  /* 0x00000008030a7848 */ /* 0x000fe40003fe0100 */
[----:B------:R-:W-:Y:S02]  /*0310*/  IABS R9, R11 ;  /* 0x0000000b00097213 */ /* 0x000fe40000000000 */
[-C--:B------:R-:W-:Y:S02]  /*0320*/  IABS R7, R10.reuse ;  /* 0x0000000a00077213 */ /* 0x080fe40000000000 */
[----:B------:R-:W-:Y:S02]  /*0330*/  IABS R4, R10 ;  /* 0x0000000a00047213 */ /* 0x000fe40000000000 */
[----:B------:R-:W0:Y:S01]  /*0340*/  I2F.RP R0, R7 ;  /* 0x0000000700007306 */ /* 0x000e220000209400 */
[C---:B------:R-:W-:Y:S02]  /*0350*/  R2UR UR5, R10.reuse ;  /* 0x000000000a0572ca */ /* 0x040fe400000e0000 */
[----:B------:R-:W-:-:S11]  /*0360*/  R2UR UR6, R10 ;  /* 0x000000000a0672ca */ /* 0x000fd600000e0000 */
[----:B------:R-:W-:Y:S01]  /*0370*/  UISETP.NE.AND UP0, UPT, UR5, URZ, UPT ;  /* 0x0000003f0500728c */ /* 0x000fe2000bf05270 */
[----:B0-----:R-:W0:Y:S01]  /*0380*/  MUFU.RCP R0, R0 ;  /* 0x0000000000007308 */ /* 0x001e220000001000 */
[----:B---3--:R-:W-:-:S04]  /*0390*/  USHF.L.U32 UR5, UR12, 0x7, URZ ;  /* 0x000000070c057899 */ /* 0x008fc8000800063f */
[----:B------:R-:W-:Y:S01]  /*03a0*/  ULOP3.LUT UR5, UR5, 0x180, URZ, 0xc0, !UPT ;  /* 0x0000018005057892 */ /* 0x000fe2000f8ec03f */
[----:B0-----:R-:W-:Y:S02]  /*03b0*/  VIADD R3, R0, 0xffffffe ;  /* 0x0ffffffe00037836 */ /* 0x001fe40000000000 */
[----:B------:R-:W-:Y:S01]  /*03c0*/  IMAD.MOV R0, RZ, RZ, -R4 ;  /* 0x000000ffff007224 */ /* 0x000fe200078e0a04 */
[----:B--2---:R-:W-:-:S03]  /*03d0*/  LOP3.LUT R4, R151, 0x3f, RZ, 0xc0, !PT ;  /* 0x0000003f97047812 */ /* 0x004fc600078ec0ff */
[----:B------:R-:W0:Y:S02]  /*03e0*/  F2I.FTZ.U32.TRUNC.NTZ R3, R3 ;  /* 0x0000000300037305 */ /* 0x000e24000021f000 */
[----:B0-----:R-:W-:-:S04]  /*03f0*/  IMAD.MOV R6, RZ, RZ, -R3 ;  /* 0x000000ffff067224 */ /* 0x001fc800078e0a03 */
[----:B------:R-:W-:Y:S02]  /*0400*/  IMAD.MOV.U32 R2, RZ, RZ, R6 ;  /* 0x000000ffff027224 */ /* 0x000fe400078e0006 */
[----:B------:R-:W0:Y:S02]  /*0410*/  LDC R6, c[0x0][0x230] ;  /* 0x00008c00ff067b82 */ /* 0x000e240000000800 */
[----:B------:R-:W-:Y:S02]  /*0420*/  IMAD R5, R2, R7, RZ ;  /* 0x0000000702057224 */ /* 0x000fe400078e02ff */
[----:B------:R-:W-:-:S04]  /*0430*/  IMAD.MOV.U32 R2, RZ, RZ, RZ ;  /* 0x000000ffff027224 */ /* 0x000fc800078e00ff */
[----:B------:R-:W-:-:S06]  /*0440*/  IMAD.HI.U32 R2, R3, R5, R2 ;  /* 0x0000000503027227 */ /* 0x000fcc00078e0002 */
[----:B------:R-:W-:-:S04]  /*0450*/  IMAD.HI.U32 R2, R2, R9, RZ ;  /* 0x0000000902027227 */ /* 0x000fc800078e00ff */
[----:B------:R-:W-:-:S05]  /*0460*/  IMAD R0, R2, R0, R9 ;  /* 0x0000000002007224 */ /* 0x000fca00078e0209 */
[----:B------:R-:W-:Y:S01]  /*0470*/  ISETP.GT.U32.AND P1, PT, R7, R0, PT ;  /* 0x000000000700720c */ /* 0x000fe20003f24070 */
[----:B0-----:R-:W-:-:S12]  /*0480*/  VIADD R6, R6, 0x3f ;  /* 0x0000003f06067836 */ /* 0x001fd80000000000 */
[----:B------:R-:W-:Y:S02]  /*0490*/  @!P1 IMAD.IADD R0, R0, 0x1, -R7 ;  /* 0x0000000100009824 */ /* 0x000fe400078e0a07 */
[----:B------:R-:W-:-:S03]  /*04a0*/  @!P1 VIADD R2, R2, 0x1 ;  /* 0x0000000102029836 */ /* 0x000fc60000000000 */
[----:B------:R-:W-:Y:S02]  /*04b0*/  ISETP.GE.U32.AND P0, PT, R0, R7, PT ;  /* 0x000000070000720c */ /* 0x000fe40003f06070 */
[----:B------:R-:W-:-:S04]  /*04c0*/  LOP3.LUT R0, R11, R10, RZ, 0x3c, !PT ;  /* 0x0000000a0b007212 */ /* 0x000fc800078e3cff */
[----:B------:R-:W-:-:S07]  /*04d0*/  ISETP.GE.AND P2, PT, R0, RZ, PT ;  /* 0x000000ff0000720c */ /* 0x000fce0003f46270 */
[----:B------:R-:W-:Y:S01]  /*04e0*/  @P0 VIADD R2, R2, 0x1 ;  /* 0x0000000102020836 */ /* 0x000fe20000000000 */
[----:B------:R-:W-:-:S05]  /*04f0*/  ISETP.GT.AND P0, PT, R6, 0x3f, PT ;  /* 0x0000003f0600780c */ /* 0x000fca0003f04270 */
[----:B------:R-:W-:-:S05]  /*0500*/  @!P2 IMAD.MOV R2, RZ, RZ, -R2 ;  /* 0x000000ffff02a224 */ /* 0x000fca00078e0a02 */
[----:B------:R-:W-:Y:S02]  /*0510*/  R2UR UR4, R2 ;  /* 0x00000000020472ca */ /* 0x000fe400000e0000 */
[----:B------:R-:W-:-:S07]  /*0520*/  SHF.R.U32.HI R2, RZ, 0x6, R151 ;  /* 0x00000006ff027819 */ /* 0x000fce0000011697 */
[----:B------:R-:W-:-:S04]  /*0530*/  @!UP0 ULOP3.LUT UR4, URZ, UR6, URZ, 0x33, !UPT ;  /* 0x000000063f048292 */ /* 0x000fc8000f8e333f */
[----:B------:R-:W-:Y:S02]  /*0540*/  UIADD3 UR6, -UR4, URZ, URZ ;  /* 0x0000003f04067290 */ /* 0x000fe4000fffe13f */
[----:B------:R-:W-:-:S03]  /*0550*/  ULEA UR5, UR4, UR5, 0x9 ;  /* 0x0000000504057291 */ /* 0x000fc6000f8e483f */
[----:B------:R-:W-:Y:S01]  /*0560*/  UMOV UR4, 0x400 ;  /* 0x0000040000047882 */ /* 0x000fe20000000000 */
[----:B------:R-:W-:Y:S01]  /*0570*/  IMAD R0, R10, UR6, R11 ;  /* 0x000000060a007c24 */ /* 0x000fe2000f8e020b */
[----:B------:R-:W-:-:S03]  /*0580*/  ULEA UR12, UR12, UR4, 0x18 ;  /* 0x000000040c0c7291 */ /* 0x000fc6000f8ec03f */
[----:B------:R-:W-:Y:S01]  /*0590*/  IMAD.IADD R3, R8, 0x1, R0 ;  /* 0x0000000108037824 */ /* 0x000fe200078e0200 */
[----:B------:R-:W-:-:S03]  /*05a0*/  SGXT.U32 R0, R2, 0x1 ;  /* 0x000000010200781a */ /* 0x000fc60000000000 */
[----:B------:R-:W-:Y:S01]  /*05b0*/  IMAD R17, R3, 0x40, R4 ;  /* 0x0000004003117824 */ /* 0x000fe200078e0204 */
[----:B------:R-:W-:-:S04]  /*05c0*/  LOP3.LUT R2, R0, UR5, RZ, 0xfc, !PT ;  /* 0x0000000500027c12 */ /* 0x000fc8000f8efcff */
[C---:B------:R-:W-:Y:S01]  /*05d0*/  LOP3.LUT R19, R2.reuse, 0x2, RZ, 0xfc, !PT ;  /* 0x0000000202137812 */ /* 0x040fe200078efcff */
[----:B------:R0:W-:Y:S01]  /*05e0*/  STL [R1+0x50], R17 ;  /* 0x0000501101007387 */ /* 0x0001e20000100800 */
[C---:B------:R-:W-:Y:S02]  /*05f0*/  LOP3.LUT R21, R2.reuse, 0x4, RZ, 0xfc, !PT ;  /* 0x0000000402157812 */ /* 0x040fe400078efcff */
[C---:B------:R-:W-:Y:S01]  /*0600*/  LOP3.LUT R23, R2.reuse, 0x6, RZ, 0xfc, !PT ;  /* 0x0000000602177812 */ /* 0x040fe200078efcff */
[----:B------:R0:W-:Y:S01]  /*0610*/  STL [R1+0x148], R19 ;  /* 0x0001481301007387 */ /* 0x0001e20000100800 */
[C---:B------:R-:W-:Y:S02]  /*0620*/  LOP3.LUT R89, R2.reuse, 0x8, RZ, 0xfc, !PT ;  /* 0x0000000802597812 */ /* 0x040fe400078efcff */
[C---:B------:R-:W-:Y:S01]  /*0630*/  LOP3.LUT R91, R2.reuse, 0xa, RZ, 0xfc, !PT ;  /* 0x0000000a025b7812 */ /* 0x040fe200078efcff */
[----:B------:R0:W-:Y:S01]  /*0640*/  STL [R1+0x144], R21 ;  /* 0x0001441501007387 */ /* 0x0001e20000100800 */
[----:B------:R-:W-:-:S02]  /*0650*/  LOP3.LUT R93, R2, 0xc, RZ, 0xfc, !PT ;  /* 0x0000000c025d7812 */ /* 0x000fc400078efcff */
        /* <DEDUP_REMOVED lines=84> */
[----:B------:R-:W-:Y:S01]  /*0ba0*/  LOP3.LUT R174, R2, 0x7e, RZ, 0xfc, !PT ;  /* 0x0000007e02ae7812 */ /* 0x000fe200078efcff */
[----:B------:R0:W-:Y:S04]  /*0bb0*/  STL [R1+0xd4], R141 ;  /* 0x0000d48d01007387 */ /* 0x0001e80000100800 */
        /* <DEDUP_REMOVED lines=31> */
[----:B------:R0:W-:Y:S01]  /*0db0*/  STL [R1+0x54], R174 ;  /* 0x000054ae01007387 */ /* 0x0001e20000100800 */
[----:B------:R-:W-:Y:S05]  /*0dc0*/  @P0 BRA `(.L_x_0) ;  /* 0x00000000008c0947 */ /* 0x000fea0003800000 */
[----:B------:R-:W-:Y:S01]  /*0dd0*/  IMAD.SHL.U32 R0, R151, 0x8, RZ ;  /* 0x0000000897007824 */ /* 0x000fe200078e00ff */
[----:B------:R-:W-:Y:S02]  /*0de0*/  CS2R R24, SRZ ;  /* 0x0000000000187805 */ /* 0x000fe4000001ff00 */
[----:B------:R-:W-:Y:S02]  /*0df0*/  CS2R R26, SRZ ;  /* 0x00000000001a7805 */ /* 0x000fe4000001ff00 */
[----:B------:R-:W-:Y:S02]  /*0e00*/  CS2R R28, SRZ ;  /* 0x00000000001c7805 */ /* 0x000fe4000001ff00 */
[----:B------:R-:W-:Y:S01]  /*0e10*/  CS2R R30, SRZ ;  /* 0x00000000001e7805 */ /* 0x000fe2000001ff00 */
[----:B------:R1:W-:Y:S01]  /*0e20*/  STL [R1+0x150], R0 ;  /* 0x0001500001007387 */ /* 0x0003e20000100800 */
[----:B------:R-:W-:Y:S02]  /*0e30*/  CS2R R32, SRZ ;  /* 0x0000000000207805 */ /* 0x000fe4000001ff00 */
[----:B------:R-:W-:-:S02]  /*0e40*/  CS2R R34, SRZ ;  /* 0x0000000000227805 */ /* 0x000fc4000001ff00 */
[----:B------:R-:W-:Y:S02]  /*0e50*/  CS2R R36, SRZ ;  /* 0x0000000000247805 */ /* 0x000fe4000001ff00 */
[----:B------:R-:W-:Y:S02]  /*0e60*/  CS2R R38, SRZ ;  /* 0x0000000000267805 */ /* 0x000fe4000001ff00 */
[----:B------:R-:W-:Y:S02]  /*0e70*/  CS2R R40, SRZ ;  /* 0x0000000000287805 */ /* 0x000fe4000001ff00 */
[----:B------:R-:W-:Y:S02]  /*0e80*/  CS2R R42, SRZ ;  /* 0x00000000002a7805 */ /* 0x000fe4000001ff00 */
        /* <DEDUP_REMOVED lines=21> */
[----:B------:R-:W-:Y:S01]  /*0fe0*/  CS2R R86, SRZ ;  /* 0x0000000000567805 */ /* 0x000fe2000001ff00 */
[----:B-1----:R-:W-:Y:S06]  /*0ff0*/  BRA `(.L_x_1) ;  /* 0x0000007c00c87947 */ /* 0x002fec0003800000 */
.L_x_0:
[----:B------:R-:W-:Y:S01]  /*1000*/  IABS R3, R105 ;  /* 0x0000006900037213 */ /* 0x000fe20000000000 */
[----:B------:R-:W-:Y:S01]  /*1010*/  ULDC UR4, c[0x0][0x240] ;  /* 0x0000900000047ab9 */ /* 0x000fe20000000800 */
[----:B------:R-:W-:Y:S01]  /*1020*/  IABS R4, R104 ;  /* 0x0000006800047213 */ /* 0x000fe20000000000 */
[----:B------:R-:W-:Y:S01]  /*1030*/  ULDC.64 UR8, c[0x0][0x218] ;  /* 0x0000860000087ab9 */ /* 0x000fe20000000a00 */
[----:B------:R-:W1:Y:S01]  /*1040*/  I2F.RP R5, R3 ;  /* 0x0000000300057306 */ /* 0x000e620000209400 */
[----:B------:R-:W-:Y:S01]  /*1050*/  IABS R14, R173 ;  /* 0x000000ad000e7213 */ /* 0x000fe20000000000 */
[----:B------:R-:W-:Y:S01]  /*1060*/  ULDC UR5, c[0x0][0x234] ;  /* 0x00008d0000057ab9 */ /* 0x000fe20000000800 */
[----:B------:R-:W-:Y:S01]  /*1070*/  IABS R16, R172 ;  /* 0x000000ac00107213 */ /* 0x000fe20000000000 */
[----:B------:R-:W-:Y:S01]  /*1080*/  ULDC UR15, c[0x0][0x238] ;  /* 0x00008e00000f7ab9 */ /* 0x000fe20000000800 */
[----:B------:R-:W-:Y:S01]  /*1090*/  IABS R18, R170 ;  /* 0x000000aa00127213 */ /* 0x000fe20000000000 */
[----:B------:R-:W-:Y:S01]  /*10a0*/  ULDC.64 UR6, c[0x0][0x210] ;  /* 0x0000840000067ab9 */ /* 0x000fe20000000a00 */
[----:B------:R-:W-:Y:S01]  /*10b0*/  IABS R20, R169 ;  /* 0x000000a900147213 */ /* 0x000fe20000000000 */
[----:B------:R-:W2:Y:S01]  /*10c0*/  I2F.RP R7, R4 ;  /* 0x0000000400077306 */ /* 0x000ea20000209400 */
[----:B------:R-:W-:Y:S01]  /*10d0*/  IABS R22, R168 ;  /* 0x000000a800167213 */ /* 0x000fe20000000000 */
[----:B------:R-:W-:Y:S01]  /*10e0*/  ULDC UR13, c[0x0][0x23c] ;  /* 0x00008f00000d7ab9 */ /* 0x000fe20000000800 */
[----:B------:R-:W-:Y:S01]  /*10f0*/  IABS R24, R167 ;  /* 0x000000a700187213 */ /* 0x000fe20000000000 */
[----:B------:R-:W-:Y:S01]  /*1100*/  ULDC UR18, c[0x0][0x238] ;  /* 0x00008e0000127ab9 */ /* 0x000fe20000000800 */
[----:B------:R-:W-:Y:S01]  /*1110*/  IABS R26, R166 ;  /* 0x000000a6001a7213 */ /* 0x000fe20000000000 */
[----:B------:R-:W-:Y:S01]  /*1120*/  USHF.L.U32 UR13, UR13, 0x6, URZ ;  /* 0x000000060d0d7899 */ /* 0x000fe2000800063f */
[----:B------:R-:W-:Y:S01]  /*1130*/  IABS R28, R165 ;  /* 0x000000a5001c7213 */ /* 0x000fe20000000000 */
[----:B-1----:R-:W1:Y:S01]  /*1140*/  MUFU.RCP R5, R5 ;  /* 0x0000000500057308 */ /* 0x002e620000001000 */
[----:B------:R-:W-:-:S02]  /*1150*/  IABS R30, R164 ;  /* 0x000000a4001e7213 */ /* 0x000fc40000000000 */
[----:B------:R-:W-:Y:S02]  /*1160*/  IABS R32, R163 ;  /* 0x000000a300207213 */ /* 0x000fe40000000000 */
[----:B------:R-:W-:Y:S02]  /*1170*/  IABS R34, R162 ;  /* 0x000000a200227213 */ /* 0x000fe40000000000 */
[----:B------:R-:W-:Y:S01]  /*1180*/  IABS R36, R161 ;  /* 0x000000a100247213 */ /* 0x000fe20000000000 */
[----:B--2---:R-:W2:Y:S01]  /*1190*/  MUFU.RCP R7, R7 ;  /* 0x0000000700077308 */ /* 0x004ea20000001000 */
[----:B------:R-:W-:Y:S02]  /*11a0*/  IABS R38, R160 ;  /* 0x000000a000267213 */ /* 0x000fe40000000000 */
[----:B------:R-:W-:Y:S02]  /*11b0*/  IABS R40, R159 ;  /* 0x0000009f00287213 */ /* 0x000fe40000000000 */
[----:B------:R-:W-:-:S02]  /*11c0*/  IABS R42, R158 ;  /* 0x0000009e002a7213 */ /* 0x000fc40000000000 */
[----:B------:R-:W-:Y:S01]  /*11d0*/  IABS R44, R157 ;  /* 0x0000009d002c7213 */ /* 0x000fe20000000000 */
[----:B-1----:R-:W-:Y:S01]  /*11e0*/  VIADD R8, R5, 0xffffffe ;  /* 0x0ffffffe05087836 */ /* 0x002fe20000000000 */
[----:B------:R-:W-:Y:S02]  /*11f0*/  IABS R46, R156 ;  /* 0x0000009c002e7213 */ /* 0x000fe40000000000 */
[----:B------:R-:W-:Y:S01]  /*1200*/  IABS R48, R155 ;  /* 0x0000009b00307213 */ /* 0x000fe20000000000 */
[----:B------:R1:W3:Y:S01]  /*1210*/  F2I.FTZ.U32.TRUNC.NTZ R9, R8 ;  /* 0x0000000800097305 */ /* 0x0002e2000021f000 */
[----:B------:R-:W-:Y:S02]  /*1220*/  IABS R50, R154 ;  /* 0x0000009a00327213 */ /* 0x000fe40000000000 */
[----:B------:R-:W-:Y:S01]  /*1230*/  IABS R52, R153 ;  /* 0x0000009900347213 */ /* 0x000fe20000000000 */
[----:B--2---:R-:W-:Y:S01]  /*1240*/  VIADD R10, R7, 0xffffffe ;  /* 0x0ffffffe070a7836 */ /* 0x004fe20000000000 */
[----:B------:R-:W-:-:S02]  /*1250*/  IABS R54, R152 ;  /* 0x0000009800367213 */ /* 0x000fc40000000000 */
[----:B------:R-:W-:Y:S01]  /*1260*/  IABS R56, R150 ;  /* 0x0000009600387213 */ /* 0x000fe20000000000 */
[----:B------:R2:W4:Y:S01]  /*1270*/  F2I.FTZ.U32.TRUNC.NTZ R11, R10 ;  /* 0x0000000a000b7305 */ /* 0x000522000021f000 */
[----:B-1----:R-:W-:Y:S01]  /*1280*/  IMAD.MOV.U32 R8, RZ, RZ, RZ ;  /* 0x000000ffff087224 */ /* 0x002fe200078e00ff */
[----:B------:R-:W-:Y:S02]  /*1290*/  IABS R58, R149 ;  /* 0x00000095003a7213 */ /* 0x000fe40000000000 */
[----:B------:R-:W-:Y:S02]  /*12a0*/  IABS R60, R148 ;  /* 0x00000094003c7213 */ /* 0x000fe40000000000 */
[----:B------:R-:W-:Y:S01]  /*12b0*/  IABS R62, R147 ;  /* 0x00000093003e7213 */ /* 0x000fe20000000000 */
[----:B---3--:R-:W-:Y:S01]  /*12c0*/  IMAD.MOV R12, RZ, RZ, -R9 ;  /* 0x000000ffff0c7224 */ /* 0x008fe200078e0a09 */
[----:B------:R-:W-:Y:S01]  /*12d0*/  IABS R64, R146 ;  /* 0x0000009200407213 */ /* 0x000fe20000000000 */
[----:B--2---:R-:W-:Y:S01]  /*12e0*/  IMAD.MOV.U32 R10, RZ, RZ, RZ ;  /* 0x000000ffff0a7224 */ /* 0x004fe200078e00ff */
[----:B------:R-:W-:Y:S01]  /*12f0*/  IABS R66, R145 ;  /* 0x0000009100427213 */ /* 0x000fe20000000000 */
[----:B------:R-:W-:Y:S01]  /*1300*/  IMAD R13, R12, R3, RZ ;  /* 0x000000030c0d7224 */ /* 0x000fe200078e02ff */
[----:B------:R-:W-:-:S02]  /*1310*/  IABS R12, R174 ;  /* 0x000000ae000c7213 */ /* 0x000fc40000000000 */
[----:B------:R-:W-:Y:S01]  /*1320*/  IABS R68, R144 ;  /* 0x0000009000447213 */ /* 0x000fe20000000000 */
[----:B------:R-:W-:Y:S01]  /*1330*/  IMAD.HI.U32 R5, R9, R13, R8 ;  /* 0x0000000d09057227 */ /* 0x000fe200078e0008 */
[----:B------:R-:W-:Y:S02]  /*1340*/  IABS R70, R143 ;  /* 0x0000008f00467213 */ /* 0x000fe40000000000 */
[----:B------:R-:W-:Y:S01]  /*1350*/  IABS R72, R142 ;  /* 0x0000008e00487213 */ /* 0x000fe20000000000 */
[----:B----4-:R-:W-:Y:S01]  /*1360*/  IMAD.MOV R9, RZ, RZ, -R11 ;  /* 0x000000ffff097224 */ /* 0x010fe200078e0a0b */
[----:B------:R-:W-:Y:S01]  /*1370*/  IABS R74, R141 ;  /* 0x0000008d004a7213 */ /* 0x000fe20000000000 */
[----:B------:R-:W-:Y:S01]  /*1380*/  IMAD.HI.U32 R7, R5, R12, RZ ;  /* 0x0000000c05077227 */ /* 0x000fe200078e00ff */
[----:B------:R-:W-:Y:S02]  /*1390*/  IABS R76, R140 ;  /* 0x0000008c004c7213 */ /* 0x000fe40000000000 */
[----:B------:R-:W-:Y:S01]  /*13a0*/  IABS R78, R139 ;  /* 0x0000008b004e7213 */ /* 0x000fe20000000000 */
[----:B------:R-:W-:Y:S01]  /*13b0*/  IMAD R9, R9, R4, RZ ;  /* 0x0000000409097224 */ /* 0x000fe200078e02ff */
[----:B------:R-:W-:Y:S01]  /*13c0*/  IABS R80, R138 ;  /* 0x0000008a00507213 */ /* 0x000fe20000000000 */
[----:B------:R-:W-:Y:S01]  /*13d0*/  IMAD.HI.U32 R8, R5, R14, RZ ;  /* 0x0000000e05087227 */ /* 0x000fe200078e00ff */
[----:B------:R-:W-:-:S02]  /*13e0*/  IABS R82, R137 ;  /* 0x0000008900527213 */ /* 0x000fc40000000000 */
[----:B------:R-:W-:Y:S01]  /*13f0*/  IABS R84, R135 ;  /* 0x0000008700547213 */ /* 0x000fe20000000000 */
[----:B------:R-:W-:Y:S01]  /*1400*/  IMAD.MOV R13, RZ, RZ, -R7 ;  /* 0x000000ffff0d7224 */ /* 0x000fe200078e0a07 */
[----:B------:R-:W-:Y:S01]  /*1410*/  IABS R86, R133 ;  /* 0x0000008500567213 */ /* 0x000fe20000000000 */
[----:B------:R-:W-:Y:S01]  /*1420*/  IMAD.HI.U32 R7, R11, R9, R10 ;  /* 0x000000090b077227 */ /* 0x000fe200078e000a */
[----:B------:R-:W-:Y:S02]  /*1430*/  IABS R11, R171 ;  /* 0x000000ab000b7213 */ /* 0x000fe40000000000 */
[----:B------:R-:W-:Y:S01]  /*1440*/  IABS R88, R131 ;  /* 0x0000008300587213 */ /* 0x000fe20000000000 */
[----:B------:R-:W-:Y:S01]  /*1450*/  IMAD.HI.U32 R9, R5, R16, RZ ;  /* 0x0000001005097227 */ /* 0x000fe200078e00ff */
[----:B------:R-:W-:Y:S02]  /*1460*/  IABS R90, R129 ;  /* 0x00000081005a7213 */ /* 0x000fe40000000000 */
[----:B------:R-:W-:Y:S01]  /*1470*/  IABS R92, R127 ;  /* 0x0000007f005c7213 */ /* 0x000fe20000000000 */
[----:B------:R-:W-:Y:S01]  /*1480*/  IMAD.MOV R10, RZ, RZ, -R8 ;  /* 0x000000ffff0a7224 */ /* 0x000fe200078e0a08 */
[----:B------:R-:W-:Y:S01]  /*1490*/  IABS R94, R125 ;  /* 0x0000007d005e7213 */ /* 0x000fe20000000000 */
[----:B------:R-:W-:Y:S01]  /*14a0*/  IMAD.MOV R9, RZ, RZ, -R9 ;  /* 0x000000ffff097224 */ /* 0x000fe200078e0a09 */
[----:B------:R-:W-:Y:S01]  /*14b0*/  IABS R96, R123 ;  /* 0x0000007b00607213 */ /* 0x000fe20000000000 */
[----:B------:R-:W-:Y:S01]  /*14c0*/  IMAD R10, R3, R10, R14 ;  /* 0x0000000a030a7224 */ /* 0x000fe200078e020e */
[----:B------:R-:W-:Y:S01]  /*14d0*/  IABS R98, R121 ;  /* 0x0000007900627213 */ /* 0x000fe20000000000 */
[----:B------:R-:W-:Y:S01]  /*14e0*/  IMAD.MOV.U32 R14, RZ, RZ, R11 ;  /* 0x000000ffff0e7224 */ /* 0x000fe200078e000b */
[----:B------:R-:W-:Y:S01]  /*14f0*/  IABS R100, R119 ;  /* 0x0000007700647213 */ /* 0x000fe20000000000 */
[----:B------:R-:W-:Y:S01]  /*1500*/  IMAD.HI.U32 R11, R5, R18, RZ ;  /* 0x00000012050b7227 */ /* 0x000fe200078e00ff */
[----:B------:R-:W-:-:S02]  /*1510*/  IABS R102, R117 ;  /* 0x0000007500667213 */ /* 0x000fc40000000000 */
[----:B------:R-:W-:Y:S01]  /*1520*/  IABS R106, R115 ;  /* 0x00000073006a7213 */ /* 0x000fe20000000000 */
[C---:B------:R-:W-:Y:S01]  /*1530*/  IMAD R8, R3.reuse, R13, R12 ;  /* 0x0000000d03087224 */ /* 0x040fe200078e020c */
[----:B------:R-:W-:Y:S01]  /*1540*/  IABS R108, R113 ;  /* 0x00000071006c7213 */ /* 0x000fe20000000000 */
[----:B------:R-:W-:Y:S01]  /*1550*/  IMAD R12, R3, R9, R16 ;  /* 0x00000009030c7224 */ /* 0x000fe200078e0210 */
[----:B------:R-:W-:Y:S01]  /*1560*/  IABS R110, R111 ;  /* 0x0000006f006e7213 */ /* 0x000fe20000000000 */
[C---:B------:R-:W-:Y:S01]  /*1570*/  IMAD.HI.U32 R9, R5.reuse, R14, RZ ;  /* 0x0000000e05097227 */ /* 0x040fe200078e00ff */
[----:B------:R-:W-:Y:S02]  /*1580*/  IABS R112, R109 ;  /* 0x0000006d00707213 */ /* 0x000fe40000000000 */
[----:B------:R-:W-:Y:S01]  /*1590*/  IABS R114, R107 ;  /* 0x0000006b00727213 */ /* 0x000fe20000000000 */
[----:B------:R-:W-:Y:S01]  /*15a0*/  IMAD.MOV R11, RZ, RZ, -R11 ;  /* 0x000000ffff0b7224 */ /* 0x000fe200078e0a0b */
[----:B------:R-:W-:Y:S01]  /*15b0*/  IABS R116, R103 ;  /* 0x0000006700747213 */ /* 0x000fe20000000000 */
[----:B------:R-:W-:Y:S01]  /*15c0*/  IMAD.HI.U32 R13, R5, R20, RZ ;  /* 0x00000014050d7227 */ /* 0x000fe200078e00ff */
[----:B------:R-:W-:-:S02]  /*15d0*/  IABS R118, R101 ;  /* 0x0000006500767213 */ /* 0x000fc40000000000 */
[----:B------:R-:W-:Y:S01]  /*15e0*/  IABS R120, R99 ;  /* 0x0000006300787213 */ /* 0x000fe20000000000 */
[----:B------:R-:W-:Y:S01]  /*15f0*/  IMAD.MOV R15, RZ, RZ, -R9 ;  /* 0x000000ffff0f7224 */ /* 0x000fe200078e0a09 */
[----:B------:R-:W-:Y:S01]  /*1600*/  IABS R122, R97 ;  /* 0x00000061007a7213 */ /* 0x000fe20000000000 */
[----:B------:R-:W-:Y:S01]  /*1610*/  IMAD.HI.U32 R9, R5, R22, RZ ;  /* 0x0000001605097227 */ /* 0x000fe200078e00ff */
[----:B------:R-:W-:Y:S02]  /*1620*/  IABS R124, R95 ;  /* 0x0000005f007c7213 */ /* 0x000fe40000000000 */
[----:B------:R-:W-:Y:S01]  /*1630*/  IABS R126, R93 ;  /* 0x0000005d007e7213 */ /* 0x000fe20000000000 */
[----:B------:R-:W-:Y:S01]  /*1640*/  IMAD R16, R3, R11, R18 ;  /* 0x0000000b03107224 */ /* 0x000fe200078e0212 */
[----:B------:R-:W-:Y:S01]  /*1650*/  IABS R136, R2 ;  /* 0x0000000200887213 */ /* 0x000fe20000000000 */
[----:B------:R-:W-:Y:S01]  /*1660*/  IMAD.HI.U32 R11, R5, R24, RZ ;  /* 0x00000018050b7227 */ /* 0x000fe200078e00ff */
[----:B------:R-:W-:-:S02]  /*1670*/  ISETP.GT.U32.AND P1, PT, R3, R8, PT ;  /* 0x000000080300720c */ /* 0x000fc40003f24070 */
[C---:B------:R-:W-:Y:S01]  /*1680*/  ISETP.GT.U32.AND P0, PT, R3.reuse, R10, PT ;  /* 0x0000000a0300720c */ /* 0x040fe20003f04070 */
[----:B------:R-:W-:Y:S01]  /*1690*/  IMAD.MOV R13, RZ, RZ, -R13 ;  /* 0x000000ffff0d7224 */ /* 0x000fe200078e0a0d */
[C---:B------:R-:W-:Y:S01]  /*16a0*/  ISETP.GT.U32.AND P5, PT, R3.reuse, R16, PT ;  /* 0x000000100300720c */ /* 0x040fe20003fa4070 */
[----:B------:R-:W-:Y:S01]  /*16b0*/  IMAD.MOV R9, RZ, RZ, -R9 ;  /* 0x000000ffff097224 */ /* 0x000fe200078e0a09 */
[C---:B------:R-:W-:Y:S01]  /*16c0*/  ISETP.GT.U32.AND P4, PT, R3.reuse, R12, PT ;  /* 0x0000000c0300720c */ /* 0x040fe20003f84070 */
[----:B------:R-:W-:Y:S01]  /*16d0*/  IMAD.MOV R11, RZ, RZ, -R11 ;  /* 0x000000ffff0b7224 */ /* 0x000fe200078e0a0b */
[----:B------:R-:W-:Y:S01]  /*16e0*/  IABS R128, R91 ;  /* 0x0000005b00807213 */ /* 0x000fe20000000000 */
[C---:B------:R-:W-:Y:S01]  /*16f0*/  IMAD R18, R3.reuse, R13, R20 ;  /* 0x0000000d03127224 */ /* 0x040fe200078e0214 */
[----:B------:R-:W-:Y:S01]  /*1700*/  IABS R130, R89 ;  /* 0x0000005900827213 */ /* 0x000fe20000000000 */
[C---:B------:R-:W-:Y:S01]  /*1710*/  IMAD R20, R3.reuse, R9, R22 ;  /* 0x0000000903147224 */ /* 0x040fe200078e0216 */
[----:B------:R-:W-:Y:S01]  /*1720*/  IABS R132, R23 ;  /* 0x0000001700847213 */ /* 0x000fe20000000000 */
[C---:B------:R-:W-:Y:S01]  /*1730*/  IMAD R22, R3.reuse, R11, R24 ;  /* 0x0000000b03167224 */ /* 0x040fe200078e0218 */
[----:B------:R-:W-:Y:S01]  /*1740*/  ISETP.GT.U32.AND P6, PT, R3, R18, PT ;  /* 0x000000120300720c */ /* 0x000fe20003fc4070 */
[----:B------:R-:W-:Y:S01]  /*1750*/  IMAD.HI.U32 R9, R5, R26, RZ ;  /* 0x0000001a05097227 */ /* 0x000fe200078e00ff */
[----:B------:R-:W-:-:S02]  /*1760*/  IABS R134, R21 ;  /* 0x0000001500867213 */ /* 0x000fc40000000000 */
[C---:B------:R-:W-:Y:S01]  /*1770*/  LOP3.LUT R79, R0.reuse, 0x3c, RZ, 0xfc, !PT ;  /* 0x0000003c004f7812 */ /* 0x040fe200078efcff */
[C---:B------:R-:W-:Y:S01]  /*1780*/  IMAD.HI.U32 R11, R5.reuse, R28, RZ ;  /* 0x0000001c050b7227 */ /* 0x040fe200078e00ff */
[C---:B------:R-:W-:Y:S02]  /*1790*/  LOP3.LUT R85, R0.reuse, 0x30, RZ, 0xfc, !PT ;  /* 0x0000003000557812 */ /* 0x040fe400078efcff */
[C---:B------:R-:W-:Y:S01]  /*17a0*/  LOP3.LUT R81, R0.reuse, 0x38, RZ, 0xfc, !PT ;  /* 0x0000003800517812 */ /* 0x040fe200078efcff */
[----:B------:R-:W-:Y:S01]  /*17b0*/  IMAD.MOV R24, RZ, RZ, -R9 ;  /* 0x000000ffff187224 */ /* 0x000fe200078e0a09 */
[C---:B------:R-:W-:Y:S01]  /*17c0*/  LOP3.LUT R83, R0.reuse, 0x34, RZ, 0xfc, !PT ;  /* 0x0000003400537812 */ /* 0x040fe200078efcff */
[----:B------:R-:W-:Y:S01]  /*17d0*/  IMAD.MOV R11, RZ, RZ, -R11 ;  /* 0x000000ffff0b7224 */ /* 0x000fe200078e0a0b */
[----:B------:R-:W-:Y:S01]  /*17e0*/  LOP3.LUT R87, R0, 0x2a, RZ, 0xfc, !PT ;  /* 0x0000002a00577812 */ /* 0x000fe200078efcff */
[----:B------:R-:W-:-:S04]  /*17f0*/  IMAD.HI.U32 R13, R5, R30, RZ ;  /* 0x0000001e050d7227 */ /* 0x000fc800078e00ff */
[----:B------:R-:W-:Y:S02]  /*1800*/  IMAD R24, R3, R24, R26 ;  /* 0x0000001803187224 */ /* 0x000fe400078e021a */
[----:B------:R-:W-:-:S04]  /*1810*/  IMAD.HI.U32 R9, R5, R32, RZ ;  /* 0x0000002005097227 */ /* 0x000fc800078e00ff */
[----:B------:R-:W-:Y:S02]  /*1820*/  IMAD R26, R3, R11, R28 ;  /* 0x0000000b031a7224 */ /* 0x000fe400078e021c */
[----:B------:R-:W-:-:S04]  /*1830*/  IMAD.HI.U32 R11, R5, R34, RZ ;  /* 0x00000022050b7227 */ /* 0x000fc800078e00ff */
[----:B------:R-:W-:Y:S02]  /*1840*/  IMAD.MOV R13, RZ, RZ, -R13 ;  /* 0x000000ffff0d7224 */ /* 0x000fe400078e0a0d */
[----:B------:R-:W-:Y:S02]  /*1850*/  IMAD.MOV R9, RZ, RZ, -R9 ;  /* 0x000000ffff097224 */ /* 0x000fe400078e0a09 */
[----:B------:R-:W-:Y:S02]  /*1860*/  IMAD.MOV R11, RZ, RZ, -R11 ;  /* 0x000000ffff0b7224 */ /* 0x000fe400078e0a0b */
[C---:B------:R-:W-:Y:S02]  /*1870*/  IMAD R28, R3.reuse, R13, R30 ;  /* 0x0000000d031c7224 */ /* 0x040fe400078e021e */
[C---:B------:R-:W-:Y:S02]  /*1880*/  IMAD R30, R3.reuse, R9, R32 ;  /* 0x00000009031e7224 */ /* 0x040fe400078e0220 */
[----:B------:R-:W-:-:S02]  /*1890*/  IMAD R32, R3, R11, R34 ;  /* 0x0000000b03207224 */ /* 0x000fc400078e0222 */
[----:B------:R-:W-:-:S04]  /*18a0*/  IMAD.HI.U32 R9, R5, R36, RZ ;  /* 0x0000002405097227 */ /* 0x000fc800078e00ff */
[----:B------:R-:W-:-:S04]  /*18b0*/  IMAD.HI.U32 R11, R5, R38, RZ ;  /* 0x00000026050b7227 */ /* 0x000fc800078e00ff */
[----:B------:R-:W-:Y:S02]  /*18c0*/  IMAD.MOV R34, RZ, RZ, -R9 ;  /* 0x000000ffff227224 */ /* 0x000fe400078e0a09 */
[----:B------:R-:W-:Y:S02]  /*18d0*/  IMAD.MOV R11, RZ, RZ, -R11 ;  /* 0x000000ffff0b7224 */ /* 0x000fe400078e0a0b */
        /* <DEDUP_REMOVED lines=132> */
[----:B------:R-:W-:Y:S02]  /*2120*/  IMAD.MOV R13, RZ, RZ, -R11 ;  /* 0x000000ffff0d7224 */ /* 0x000fe400078e0a0b */
[C---:B------:R-:W-:Y:S02]  /*2130*/  IMAD R14, R3.reuse, R15, R14 ;  /* 0x0000000f030e7224 */ /* 0x040fe400078e020e */
[C---:B------:R-:W-:Y:S02]  /*2140*/  IMAD R136, R3.reuse, R13, R136 ;  /* 0x0000000d03887224 */ /* 0x040fe400078e0288 */
[--C-:B------:R-:W-:Y:S01]  /*2150*/  @!P1 IMAD.IADD R8, R8, 0x1, -R3.reuse ;  /* 0x0000000108089824 */ /* 0x100fe200078e0a03 */
[C---:B------:R-:W-:Y:S01]  /*2160*/  ISETP.GT.U32.AND P3, PT, R3.reuse, R14, PT ;  /* 0x0000000e0300720c */ /* 0x040fe20003f64070 */
[--C-:B------:R-:W-:Y:S01]  /*2170*/  @!P0 IMAD.IADD R10, R10, 0x1, -R3.reuse ;  /* 0x000000010a0a8824 */ /* 0x100fe200078e0a03 */
[C---:B------:R-:W-:Y:S01]  /*2180*/  ISETP.GT.U32.AND P2, PT, R3.reuse, R136, PT ;  /* 0x000000880300720c */ /* 0x040fe20003f44070 */
[--C-:B------:R-:W-:Y:S01]  /*2190*/  @!P5 IMAD.IADD R16, R16, 0x1, -R3.reuse ;  /* 0x000000011010d824 */ /* 0x100fe200078e0a03 */
[C---:B------:R-:W-:Y:S01]  /*21a0*/  ISETP.GT.U32.AND P1, PT, R3.reuse, R22, PT ;  /* 0x000000160300720c */ /* 0x040fe20003f24070 */
[--C-:B------:R-:W-:Y:S01]  /*21b0*/  @!P4 IMAD.IADD R12, R12, 0x1, -R3.reuse ;  /* 0x000000010c0cc824 */ /* 0x100fe200078e0a03 */
[C---:B------:R-:W-:Y:S01]  /*21c0*/  ISETP.GT.U32.AND P0, PT, R3.reuse, R24, PT ;  /* 0x000000180300720c */ /* 0x040fe20003f04070 */
[----:B------:R-:W-:Y:S01]  /*21d0*/  @!P6 IMAD.IADD R18, R18, 0x1, -R3 ;  /* 0x000000011212e824 */ /* 0x000fe200078e0a03 */
[----:B------:R-:W-:Y:S01]  /*21e0*/  ISETP.GT.U32.AND P5, PT, R3, R30, PT ;  /* 0x0000001e0300720c */ /* 0x000fe20003fa4070 */
[----:B------:R-:W-:Y:S01]  /*21f0*/  IMAD.HI.U32 R9, R5, R128, RZ ;  /* 0x0000008005097227 */ /* 0x000fe200078e00ff */
[----:B------:R-:W-:-:S03]  /*2200*/  ISETP.GT.U32.AND P4, PT, R3, R26, PT ;  /* 0x0000001a0300720c */ /* 0x000fc60003f84070 */
        /* <DEDUP_REMOVED lines=49> */
[----:B------:R-:W-:Y:S01]  /*2520*/  ISETP.GT.U32.AND P0, PT, R3, R52, PT ;  /* 0x000000340300720c */ /* 0x000fe20003f04070 */
[----:B------:R-:W-:-:S02]  /*2530*/  @!P5 IMAD.IADD R46, R46, 0x1, -R3 ;  /* 0x000000012e2ed824 */ /* 0x000fc400078e0a03 */
        /* <DEDUP_REMOVED lines=11> */
[C---:B------:R-:W-:Y:S01]  /*25f0*/  ISETP.GT.U32.AND P1, PT, R3.reuse, R38, PT ;  /* 0x000000260300720c */ /* 0x040fe20003f24070 */
[----:B------:R-:W-:Y:S01]  /*2600*/  IMAD.MOV R126, RZ, RZ, -R9 ;  /* 0x000000ffff7e7224 */ /* 0x000fe200078e0a09 */
        /* <DEDUP_REMOVED lines=100> */
[----:B------:R-:W-:-:S02]  /*2c50*/  IMAD.MOV R13, RZ, RZ, -R11 ;  /* 0x000000ffff0d7224 */ /* 0x000fc400078e0a0b */
        /* <DEDUP_REMOVED lines=8> */
[----:B------:R-:W-:Y:S02]  /*2ce0*/  IMAD.MOV R9, RZ, RZ, -R9 ;  /* 0x000000ffff097224 */ /* 0x000fe400078e0a09 */
[----:B------:R-:W-:-:S04]  /*2cf0*/  IMAD.HI.U32 R11, R5, R134, RZ ;  /* 0x00000086050b7227 */ /* 0x000fc800078e00ff */
[--C-:B------:R-:W-:Y:S01]  /*2d00*/  @!P2 IMAD.IADD R110, R110, 0x1, -R3.reuse ;  /* 0x000000016e6ea824 */ /* 0x100fe200078e0a03 */
[C---:B------:R-:W-:Y:S01]  /*2d10*/  ISETP.GT.U32.AND P2, PT, R3.reuse, R98, PT ;  /* 0x000000620300720c */ /* 0x040fe20003f44070 */
[--C-:B------:R-:W-:Y:S01]  /*2d20*/  @!P0 IMAD.IADD R84, R84, 0x1, -R3.reuse ;  /* 0x0000000154548824 */ /* 0x100fe200078e0a03 */
[C---:B------:R-:W-:Y:S01]  /*2d30*/  ISETP.GT.U32.AND P0, PT, R3.reuse, R96, PT ;  /* 0x000000600300720c */ /* 0x040fe20003f04070 */
[--C-:B------:R-:W-:Y:S01]  /*2d40*/  @!P3 IMAD.IADD R88, R88, 0x1, -R3.reuse ;  /* 0x000000015858b824 */ /* 0x100fe200078e0a03 */
[C---:B------:R-:W-:Y:S01]  /*2d50*/  ISETP.GT.U32.AND P3, PT, R3.reuse, R100, PT ;  /* 0x000000640300720c */ /* 0x040fe20003f64070 */
[C---:B------:R-:W-:Y:S02]  /*2d60*/  IMAD R126, R3.reuse, R126, R128 ;  /* 0x0000007e037e7224 */ /* 0x040fe400078e0280 */
[----:B------:R-:W-:Y:S01]  /*2d70*/  @!P5 IMAD.IADD R92, R92, 0x1, -R3 ;  /* 0x000000015c5cd824 */ /* 0x000fe200078e0a03 */
[C---:B------:R-:W-:Y:S01]  /*2d80*/  ISETP.GT.U32.AND P5, PT, R3.reuse, R106, PT ;  /* 0x0000006a0300720c */ /* 0x040fe20003fa4070 */
[----:B------:R-:W-:-:S02]  /*2d90*/  IMAD R128, R3, R13, R130 ;  /* 0x0000000d03807224 */ /* 0x000fc400078e0282 */
[C---:B------:R-:W-:Y:S01]  /*2da0*/  IMAD R130, R3.reuse, R9, R132 ;  /* 0x0000000903827224 */ /* 0x040fe200078e0284 */
[----:B------:R-:W-:Y:S01]  /*2db0*/  IABS R9, R19 ;  /* 0x0000001300097213 */ /* 0x000fe20000000000 */
[----:B------:R-:W-:Y:S02]  /*2dc0*/  IMAD.MOV R11, RZ, RZ, -R11 ;  /* 0x000000ffff0b7224 */ /* 0x000fe400078e0a0b */
[--C-:B------:R-:W-:Y:S01]  /*2dd0*/  @!P6 IMAD.IADD R102, R102, 0x1, -R3.reuse ;  /* 0x000000016666e824 */ /* 0x100fe200078e0a03 */
[C---:B------:R-:W-:Y:S01]  /*2de0*/  ISETP.GT.U32.AND P6, PT, R3.reuse, R90, PT ;  /* 0x0000005a0300720c */ /* 0x040fe20003fc4070 */
[C---:B------:R-:W-:Y:S02]  /*2df0*/  IMAD R132, R3.reuse, R11, R134 ;  /* 0x0000000b03847224 */ /* 0x040fe400078e0286 */
[----:B------:R-:W-:Y:S01]  /*2e00*/  @!P4 IMAD.IADD R86, R86, 0x1, -R3 ;  /* 0x000000015656c824 */ /* 0x000fe200078e0a03 */
[----:B------:R-:W-:Y:S01]  /*2e10*/  ISETP.GT.U32.AND P4, PT, R3, R102, PT ;  /* 0x000000660300720c */ /* 0x000fe20003f84070 */
[----:B------:R-:W-:-:S02]  /*2e20*/  IMAD.MOV.U32 R134, RZ, RZ, R9 ;  /* 0x000000ffff867224 */ /* 0x000fc400078e0009 */
[----:B------:R-:W-:Y:S01]  /*2e30*/  @!P1 IMAD.IADD R94, R94, 0x1, -R3 ;  /* 0x000000015e5e9824 */ /* 0x000fe200078e0a03 */
[----:B------:R-:W-:Y:S01]  /*2e40*/  ISETP.GT.U32.AND P1, PT, R3, R108, PT ;  /* 0x0000006c0300720c */ /* 0x000fe20003f24070 */
[----:B------:R-:W-:-:S04]  /*2e50*/  IMAD.HI.U32 R5, R5, R134, RZ ;  /* 0x0000008605057227 */ /* 0x000fc800078e00ff */
        /* <DEDUP_REMOVED lines=8> */
[----:B------:R-:W-:Y:S02]  /*2ee0*/  IMAD.MOV R5, RZ, RZ, -R5 ;  /* 0x000000ffff057224 */ /* 0x000fe400078e0a05 */
[--C-:B------:R-:W-:Y:S01]  /*2ef0*/  @!P4 IMAD.IADD R102, R102, 0x1, -R3.reuse ;  /* 0x000000016666c824 */ /* 0x100fe200078e0a03 */
[C---:B------:R-:W-:Y:S01]  /*2f00*/  ISETP.GT.U32.AND P4, PT, R3.reuse, R118, PT ;  /* 0x000000760300720c */ /* 0x040fe20003f84070 */
[C---:B------:R-:W-:Y:S01]  /*2f10*/  IMAD R134, R3.reuse, R5, R134 ;  /* 0x0000000503867224 */ /* 0x040fe200078e0286 */
[----:B------:R-:W-:Y:S01]  /*2f20*/  IABS R5, R17 ;  /* 0x0000001100057213 */ /* 0x000fe20000000000 */
[--C-:B------:R-:W-:Y:S01]  /*2f30*/  @!P6 IMAD.IADD R90, R90, 0x1, -R3.reuse ;  /* 0x000000015a5ae824 */ /* 0x100fe200078e0a03 */
[C---:B------:R-:W-:Y:S01]  /*2f40*/  ISETP.GT.U32.AND P6, PT, R3.reuse, R110, PT ;  /* 0x0000006e0300720c */ /* 0x040fe20003fc4070 */
        /* <DEDUP_REMOVED lines=12> */
[----:B------:R-:W-:Y:S01]  /*3010*/  @!P4 IMAD.IADD R118, R118, 0x1, -R3 ;  /* 0x000000017676c824 */ /* 0x000fe200078e0a03 */
[C---:B------:R-:W-:Y:S01]  /*3020*/  ISETP.GT.U32.AND P4, PT, R3.reuse, R132, PT ;  /* 0x000000840300720c */ /* 0x040fe20003f84070 */
[----:B------:R-:W-:Y:S01]  /*3030*/  IMAD R7, R4, R7, R5 ;  /* 0x0000000704077224 */ /* 0x000fe200078e0205 */
[----:B------:R-:W-:Y:S01]  /*3040*/  SHF.R.S32.HI R5, RZ, 0x1f, R6 ;  /* 0x0000001fff057819 */ /* 0x000fe20000011406 */
[--C-:B------:R-:W-:Y:S01]  /*3050*/  @!P6 IMAD.IADD R110, R110, 0x1, -R3.reuse ;  /* 0x000000016e6ee824 */ /* 0x100fe200078e0a03 */
[C---:B------:R-:W-:Y:S01]  /*3060*/  ISETP.GT.U32.AND P6, PT, R3.reuse, R124, PT ;  /* 0x0000007c0300720c */ /* 0x040fe20003fc4070 */
[--C-:B------:R-:W-:Y:S01]  /*3070*/  @!P1 IMAD.IADD R122, R122, 0x1, -R3.reuse ;  /* 0x000000017a7a9824 */ /* 0x100fe200078e0a03 */
[----:B------:R-:W-:Y:S01]  /*3080*/  ISETP.GT.U32.AND P1, PT, R4, R7, PT ;  /* 0x000000070400720c */ /* 0x000fe20003f24070 */
        /* <DEDUP_REMOVED lines=12> */
[----:B------:R-:W-:Y:S01]  /*3150*/  @!P1 IMAD.IADD R7, R7, 0x1, -R4 ;  /* 0x0000000107079824 */ /* 0x000fe200078e0a04 */
[----:B------:R-:W-:Y:S01]  /*3160*/  LEA.HI R6, R5, R6, RZ, 0x6 ;  /* 0x0000000605067211 */ /* 0x000fe200078f30ff */
        /* <DEDUP_REMOVED lines=11> */
[----:B------:R-:W-:-:S02]  /*3220*/  ISETP.GT.U32.AND P4, PT, R3, R132, PT ;  /* 0x000000840300720c */ /* 0x000fc40003f84070 */
[----:B------:R-:W-:Y:S01]  /*3230*/  ISETP.GT.U32.AND P6, PT, R3, R134, PT ;  /* 0x000000860300720c */ /* 0x000fe20003fc4070 */
[--C-:B------:R-:W-:Y:S01]  /*3240*/  @!P1 IMAD.IADD R124, R124, 0x1, -R3.reuse ;  /* 0x000000017c7c9824 */ /* 0x100fe200078e0a03 */
[----:B------:R-:W-:Y:S01]  /*3250*/  ISETP.GE.AND P1, PT, R174, RZ, PT ;  /* 0x000000ffae00720c */ /* 0x000fe20003f26270 */
[--C-:B------:R-:W-:Y:S01]  /*3260*/  @!P0 IMAD.IADD R126, R126, 0x1, -R3.reuse ;  /* 0x000000017e7e8824 */ /* 0x100fe200078e0a03 */
[----:B------:R-:W-:Y:S01]  /*3270*/  ISETP.GE.AND P0, PT, R173, RZ, PT ;  /* 0x000000ffad00720c */ /* 0x000fe20003f06270 */
[--C-:B------:R-:W-:Y:S01]  /*3280*/  @!P2 IMAD.IADD R128, R128, 0x1, -R3.reuse ;  /* 0x000000018080a824 */ /* 0x100fe200078e0a03 */
[----:B------:R-:W-:Y:S01]  /*3290*/  ISETP.GE.AND P2, PT, R172, RZ, PT ;  /* 0x000000ffac00720c */ /* 0x000fe20003f46270 */
[--C-:B------:R-:W-:Y:S01]  /*32a0*/  @!P3 IMAD.IADD R130, R130, 0x1, -R3.reuse ;  /* 0x000000018282b824 */ /* 0x100fe200078e0a03 */
[----:B------:R-:W-:Y:S01]  /*32b0*/  ISETP.GE.AND P3, PT, R169, RZ, PT ;  /* 0x000000ffa900720c */ /* 0x000fe20003f66270 */
[----:B------:R-:W-:Y:S01]  /*32c0*/  @!P5 IMAD.IADD R7, R7, 0x1, -R4 ;  /* 0x000000010707d824 */ /* 0x000fe200078e0a04 */
[----:B------:R-:W-:Y:S01]  /*32d0*/  ISETP.GE.AND P5, PT, R171, RZ, PT ;  /* 0x000000ffab00720c */ /* 0x000fe20003fa6270 */
[--C-:B------:R-:W-:Y:S01]  /*32e0*/  @!P4 IMAD.IADD R132, R132, 0x1, -R3.reuse ;  /* 0x000000018484c824 */ /* 0x100fe200078e0a03 */
[----:B------:R-:W-:Y:S01]  /*32f0*/  ISETP.GE.AND P4, PT, R170, RZ, PT ;  /* 0x000000ffaa00720c */ /* 0x000fe20003f86270 */
[----:B------:R-:W-:Y:S01]  /*3300*/  @!P6 IMAD.IADD R134, R134, 0x1, -R3 ;  /* 0x000000018686e824 */ /* 0x000fe200078e0a03 */
[----:B------:R-:W-:Y:S01]  /*3310*/  ISETP.NE.AND P6, PT, R104, RZ, PT ;  /* 0x000000ff6800720c */ /* 0x000fe20003fc5270 */
[----:B------:R-:W-:Y:S01]  /*3320*/  @!P1 IMAD.MOV R8, RZ, RZ, -R8 ;  /* 0x000000ffff089224 */ /* 0x000fe200078e0a08 */
[----:B------:R-:W-:Y:S01]  /*3330*/  ISETP.GE.AND P1, PT, R168, RZ, PT ;  /* 0x000000ffa800720c */ /* 0x000fe20003f26270 */
        /* <DEDUP_REMOVED lines=10> */
[----:B------:R-:W-:Y:S01]  /*33e0*/  IMAD.MOV.U32 R3, RZ, RZ, R7 ;  /* 0x000000ffff037224 */ /* 0x000fe200078e0007 */
[----:B------:R-:W-:Y:S01]  /*33f0*/  SHF.R.S32.HI R6, RZ, 0x6, R6 ;  /* 0x00000006ff067819 */ /* 0x000fe20000011406 */
        /* <DEDUP_REMOVED lines=11> */
[----:B------:R-:W-:-:S03]  /*34b0*/  ISETP.GE.AND P4, PT, R158, RZ, PT ;  /* 0x000000ff9e00720c */ /* 0x000fc60003f86270 */
        /* <DEDUP_REMOVED lines=11> */
[----:B------:R-:W-:-:S02]  /*3570*/  ISETP.GE.AND P4, PT, R152, RZ, PT ;  /* 0x000000ff9800720c */ /* 0x000fc40003f86270 */
[----:B0-----:R-:W-:Y:S01]  /*3580*/  LOP3.LUT R150, R0, 0x1c, RZ, 0xfc, !PT ;  /* 0x0000001c00967812 */ /* 0x001fe200078efcff */
        /* <DEDUP_REMOVED lines=12> */
[----:B------:R-:W-:Y:S01]  /*3650*/  LOP3.LUT R147, R0, 0x16, RZ, 0xfc, !PT ;  /* 0x0000001600937812 */ /* 0x000fe200078efcff */
        /* <DEDUP_REMOVED lines=25> */
[----:B------:R-:W-:Y:S01]  /*37f0*/  LEA.HI R137, R151, 0xe, RZ, 0x1a ;  /* 0x0000000e97897811 */ /* 0x000fe200078fd0ff */
        /* <DEDUP_REMOVED lines=12> */
[----:B------:R-:W-:Y:S01]  /*38c0*/  IMAD R137, R137, UR15, RZ ;  /* 0x0000000f89897c24 */ /* 0x000fe2000f8e02ff */
[C---:B------:R-:W-:Y:S01]  /*38d0*/  LOP3.LUT R135, R0.reuse, 0x20, RZ, 0xfc, !PT ;  /* 0x0000002000877812 */ /* 0x040fe200078efcff */
        /* <DEDUP_REMOVED lines=34> */
[----:B------:R-:W-:Y:S01]  /*3b00*/  ISETP.NE.AND P3, PT, R105, RZ, PT ;  /* 0x000000ff6900720c */ /* 0x000fe20003f65270 */
[----:B------:R-:W-:Y:S01]  /*3b10*/  @!P5 IMAD.MOV R124, RZ, RZ, -R124 ;  /* 0x000000ffff7cd224 */ /* 0x000fe200078e0a7c */
[----:B------:R-:W-:Y:S01]  /*3b20*/  ISETP.GE.AND P5, PT, R2, RZ, PT ;  /* 0x000000ff0200720c */ /* 0x000fe20003fa6270 */
[----:B------:R-:W-:Y:S01]  /*3b30*/  @!P4 IMAD.MOV R126, RZ, RZ, -R126 ;  /* 0x000000ffff7ec224 */ /* 0x000fe200078e0a7e */
[----:B------:R-:W-:-:S02]  /*3b40*/  LOP3.LUT R105, RZ, R105, RZ, 0x33, !PT ;  /* 0x00000069ff697212 */ /* 0x000fc400078e33ff */
[----:B------:R-:W-:Y:S01]  /*3b50*/  ISETP.GE.AND P4, PT, R17, RZ, PT ;  /* 0x000000ff1100720c */ /* 0x000fe20003f86270 */
[----:B------:R-:W-:Y:S01]  /*3b60*/  @!P1 IMAD.MOV R130, RZ, RZ, -R130 ;  /* 0x000000ffff829224 */ /* 0x000fe200078e0a82 */
[C---:B------:R-:W-:Y:S01]  /*3b70*/  SEL R18, R105.reuse, R18, !P3 ;  /* 0x0000001269127207 */ /* 0x040fe20005800000 */
[----:B------:R-:W-:Y:S01]  /*3b80*/  @!P0 IMAD.MOV R132, RZ, RZ, -R132 ;  /* 0x000000ffff848224 */ /* 0x000fe200078e0a84 */
[C---:B------:R-:W-:Y:S01]  /*3b90*/  SEL R32, R105.reuse, R32, !P3 ;  /* 0x0000002069207207 */ /* 0x040fe20005800000 */
[----:B------:R-:W-:Y:S01]  /*3ba0*/  @!P2 IMAD.MOV R134, RZ, RZ, -R134 ;  /* 0x000000ffff86a224 */ /* 0x000fe200078e0a86 */
[C---:B------:R-:W-:Y:S01]  /*3bb0*/  SEL R14, R105.reuse, R14, !P3 ;  /* 0x0000000e690e7207 */ /* 0x040fe20005800000 */
[----:B------:R-:W-:Y:S01]  /*3bc0*/  IMAD R18, R18, UR4, RZ ;  /* 0x0000000412127c24 */ /* 0x000fe2000f8e02ff */
[C---:B------:R-:W-:Y:S01]  /*3bd0*/  SEL R20, R105.reuse, R20, !P3 ;  /* 0x0000001469147207 */ /* 0x040fe20005800000 */
[----:B------:R-:W-:Y:S01]  /*3be0*/  @!P5 IMAD.MOV R136, RZ, RZ, -R136 ;  /* 0x000000ffff88d224 */ /* 0x000fe200078e0a88 */
[C---:B------:R-:W-:Y:S01]  /*3bf0*/  SEL R8, R105.reuse, R8, !P3 ;  /* 0x0000000869087207 */ /* 0x040fe20005800000 */
[----:B------:R-:W-:Y:S01]  /*3c00*/  IMAD R14, R14, UR4, RZ ;  /* 0x000000040e0e7c24 */ /* 0x000fe2000f8e02ff */
[C---:B------:R-:W-:Y:S01]  /*3c10*/  SEL R228, R105.reuse, R90, !P3 ;  /* 0x0000005a69e47207 */ /* 0x040fe20005800000 */
[----:B------:R-:W-:Y:S01]  /*3c20*/  IMAD R90, R32, UR4, RZ ;  /* 0x00000004205a7c24 */ /* 0x000fe2000f8e02ff */
[C---:B------:R-:W-:Y:S01]  /*3c30*/  SEL R10, R105.reuse, R10, !P3 ;  /* 0x0000000a690a7207 */ /* 0x040fe20005800000 */
[----:B------:R-:W-:Y:S01]  /*3c40*/  IMAD R20, R20, UR4, RZ ;  /* 0x0000000414147c24 */ /* 0x000fe2000f8e02ff */
[C---:B------:R-:W-:Y:S01]  /*3c50*/  SEL R46, R105.reuse, R46, !P3 ;  /* 0x0000002e692e7207 */ /* 0x040fe20005800000 */
[----:B------:R-:W-:Y:S01]  /*3c60*/  IMAD R8, R8, UR4, RZ ;  /* 0x0000000408087c24 */ /* 0x000fe2000f8e02ff */
[----:B------:R-:W-:Y:S01]  /*3c70*/  SHF.R.S32.HI R21, RZ, 0x1f, R18 ;  /* 0x0000001fff157819 */ /* 0x000fe20000011412 */
[----:B------:R-:W-:Y:S01]  /*3c80*/  IMAD R10, R10, UR4, RZ ;  /* 0x000000040a0a7c24 */ /* 0x000fe2000f8e02ff */
[----:B------:R-:W-:Y:S01]  /*3c90*/  IADD3 R11, P1, R18, UR8, RZ ;  /* 0x00000008120b7c10 */ /* 0x000fe2000ff3e0ff */
        /* <DEDUP_REMOVED lines=19> */
[----:B------:R-:W-:-:S02]  /*3dd0*/  SEL R38, R105, R38, !P3 ;  /* 0x0000002669267207 */ /* 0x000fc40005800000 */
        /* <DEDUP_REMOVED lines=76> */
[----:B------:R-:W-:Y:S01]  /*42a0*/  SEL R31, R105, R122, !P3 ;  /* 0x0000007a691f7207 */ /* 0x000fe20005800000 */
        /* <DEDUP_REMOVED lines=11> */
[C---:B------:R-:W-:Y:S01]  /*4360*/  SEL R25, R105.reuse, R134, !P3 ;  /* 0x0000008669197207 */ /* 0x040fe20005800000 */
[----:B------:R-:W-:Y:S01]  /*4370*/  IMAD R252, R252, UR4, RZ ;  /* 0x00000004fcfc7c24 */ /* 0x000fe2000f8e02ff */
[----:B------:R-:W-:Y:S01]  /*4380*/  SEL R105, R105, R136, !P3 ;  /* 0x0000008869697207 */ /* 0x000fe20005800000 */
[----:B------:R-:W-:Y:S01]  /*4390*/  IMAD R27, R27, UR4, RZ ;  /* 0x000000041b1b7c24 */ /* 0x000fe2000f8e02ff */
[----:B------:R-:W-:Y:S01]  /*43a0*/  SHF.R.S32.HI R99, RZ, 0x1f, R90 ;  /* 0x0000001fff637819 */ /* 0x000fe2000001145a */
[----:B------:R-:W-:Y:S01]  /*43b0*/  IMAD R26, R132, UR4, RZ ;  /* 0x00000004841a7c24 */ /* 0x000fe2000f8e02ff */
[----:B------:R-:W-:Y:S01]  /*43c0*/  IADD3.X R21, R21, UR9, RZ, P1, !PT ;  /* 0x0000000915157c10 */ /* 0x000fe20008ffe4ff */
[----:B------:R-:W-:Y:S01]  /*43d0*/  IMAD R24, R105, UR4, RZ ;  /* 0x0000000469187c24 */ /* 0x000fe2000f8e02ff */
[----:B------:R-:W-:Y:S01]  /*43e0*/  SHF.R.S32.HI R17, RZ, 0x1f, R14 ;  /* 0x0000001fff117819 */ /* 0x000fe2000001140e */
[----:B------:R-:W-:Y:S01]  /*43f0*/  IMAD R25, R25, UR4, RZ ;  /* 0x0000000419197c24 */ /* 0x000fe2000f8e02ff */
[----:B------:R-:W-:Y:S01]  /*4400*/  IADD3 R9, P3, R14, UR8, RZ ;  /* 0x000000080e097c10 */ /* 0x000fe2000ff7e0ff */
[----:B------:R-:W-:Y:S01]  /*4410*/  UIADD3 UR4, UR12, 0x2000, URZ ;  /* 0x000020000c047890 */ /* 0x000fe2000fffe03f */
[----:B------:R-:W-:-:S02]  /*4420*/  IADD3 R90, P1, R90, UR8, RZ ;  /* 0x000000085a5a7c10 */ /* 0x000fc4000ff3e0ff */
[----:B------:R-:W-:Y:S02]  /*4430*/  CS2R R70, SRZ ;  /* 0x0000000000467805 */ /* 0x000fe4000001ff00 */
[----:B------:R-:W-:Y:S01]  /*4440*/  SHF.R.S32.HI R23, RZ, 0x1f, R20 ;  /* 0x0000001fff177819 */ /* 0x000fe20000011414 */
[----:B------:R-:W-:Y:S01]  /*4450*/  USHF.R.U32.HI UR4, URZ, 0x4, UR4 ;  /* 0x000000043f047899 */ /* 0x000fe20008011604 */
[----:B------:R-:W-:Y:S02]  /*4460*/  IADD3 R14, P0, R20, UR8, RZ ;  /* 0x00000008140e7c10 */ /* 0x000fe4000ff1e0ff */
[----:B------:R-:W-:Y:S02]  /*4470*/  CS2R R72, SRZ ;  /* 0x0000000000487805 */ /* 0x000fe4000001ff00 */
[----:B------:R-:W-:Y:S01]  /*4480*/  SHF.R.S32.HI R12, RZ, 0x1f, R8 ;  /* 0x0000001fff0c7819 */ /* 0x000fe20000011408 */
[----:B------:R-:W-:Y:S01]  /*4490*/  USGXT.U32 UR4, UR4, 0xe ;  /* 0x0000000e0404789a */ /* 0x000fe20008000000 */
[----:B------:R-:W-:-:S02]  /*44a0*/  IADD3 R4, P4, R8, UR8, RZ ;  /* 0x0000000808047c10 */ /* 0x000fc4000ff9e0ff */
[----:B------:R-:W-:Y:S02]  /*44b0*/  CS2R R74, SRZ ;  /* 0x00000000004a7805 */ /* 0x000fe4000001ff00 */
[----:B------:R-:W-:Y:S02]  /*44c0*/  @!P6 LOP3.LUT R3, RZ, R104, RZ, 0x33, !PT ;  /* 0x00000068ff03e212 */ /* 0x000fe400078e33ff */
[----:B------:R-:W-:Y:S02]  /*44d0*/  CS2R R76, SRZ ;  /* 0x00000000004c7805 */ /* 0x000fe4000001ff00 */
[----:B------:R-:W-:Y:S02]  /*44e0*/  IADD3.X R99, R99, UR9, RZ, P1, !PT ;  /* 0x0000000963637c10 */ /* 0x000fe40008ffe4ff */
[----:B------:R-:W-:Y:S01]  /*44f0*/  SHF.R.S32.HI R13, RZ, 0x1f, R10 ;  /* 0x0000001fff0d7819 */ /* 0x000fe2000001140a */
[----:B------:R-:W-:Y:S01]  /*4500*/  IMAD R3, R3, UR5, RZ ;  /* 0x0000000503037c24 */ /* 0x000fe2000f8e02ff */
[----:B------:R-:W-:Y:S01]  /*4510*/  IADD3 R7, P6, R10, UR8, RZ ;  /* 0x000000080a077c10 */ /* 0x000fe2000ffde0ff */
[----:B------:R-:W-:Y:S01]  /*4520*/  UMOV UR5, URZ ;  /* 0x0000003f00057c82 */ /* 0x000fe20008000000 */
[----:B------:R-:W-:-:S02]  /*4530*/  IADD3.X R23, R23, UR9, RZ, P0, !PT ;  /* 0x0000000917177c10 */ /* 0x000fc400087fe4ff */
[----:B------:R-:W-:Y:S02]  /*4540*/  SHF.R.S32.HI R113, RZ, 0x1f, R46 ;  /* 0x0000001fff717819 */ /* 0x000fe4000001142e */
[----:B------:R-:W-:Y:S02]  /*4550*/  IADD3 R104, P1, R46, UR8, RZ ;  /* 0x000000082e687c10 */ /* 0x000fe4000ff3e0ff */
[----:B------:R-:W-:Y:S02]  /*4560*/  CS2R R46, SRZ ;  /* 0x00000000002e7805 */ /* 0x000fe4000001ff00 */
[----:B------:R-:W-:Y:S02]  /*4570*/  SHF.R.S32.HI R19, RZ, 0x1f, R16 ;  /* 0x0000001fff137819 */ /* 0x000fe40000011410 */
[----:B------:R-:W-:Y:S02]  /*4580*/  IADD3 R10, P2, R16, UR8, RZ ;  /* 0x00000008100a7c10 */ /* 0x000fe4000ff5e0ff */
[----:B------:R-:W-:-:S02]  /*4590*/  IADD3.X R12, R12, UR9, RZ, P4, !PT ;  /* 0x000000090c0c7c10 */ /* 0x000fc4000a7fe4ff */
[----:B------:R-:W-:Y:S02]  /*45a0*/  SHF.R.S32.HI R101, RZ, 0x1f, R34 ;  /* 0x0000001fff657819 */ /* 0x000fe40000011422 */
[----:B------:R-:W-:Y:S02]  /*45b0*/  IADD3 R92, P0, R34, UR8, RZ ;  /* 0x00000008225c7c10 */ /* 0x000fe4000ff1e0ff */
[----:B------:R-:W-:Y:S02]  /*45c0*/  SHF.R.S32.HI R89, RZ, 0x1f, R22 ;  /* 0x0000001fff597819 */ /* 0x000fe40000011416 */
[----:B------:R-:W-:Y:S02]  /*45d0*/  IADD3 R16, P4, R22, UR8, RZ ;  /* 0x0000000816107c10 */ /* 0x000fe4000ff9e0ff */
[----:B------:R-:W-:Y:S02]  /*45e0*/  IADD3.X R113, R113, UR9, RZ, P1, !PT ;  /* 0x0000000971717c10 */ /* 0x000fe40008ffe4ff */
[----:B------:R-:W-:-:S02]  /*45f0*/  IADD3.X R101, R101, UR9, RZ, P0, !PT ;  /* 0x0000000965657c10 */ /* 0x000fc400087fe4ff */
[----:B------:R-:W-:Y:S02]  /*4600*/  SHF.R.S32.HI R126, RZ, 0x1f, R60 ;  /* 0x0000001fff7e7819 */ /* 0x000fe4000001143c */
[----:B------:R-:W-:Y:S02]  /*4610*/  IADD3 R118, P1, R60, UR8, RZ ;  /* 0x000000083c767c10 */ /* 0x000fe4000ff3e0ff */
[----:B------:R-:W-:Y:S02]  /*4620*/  CS2R R60, SRZ ;  /* 0x00000000003c7805 */ /* 0x000fe4000001ff00 */
[----:B------:R-:W-:Y:S02]  /*4630*/  IADD3.X R89, R89, UR9, RZ, P4, !PT ;  /* 0x0000000959597c10 */ /* 0x000fe4000a7fe4ff */
[----:B------:R-:W-:Y:S02]  /*4640*/  SHF.R.S32.HI R115, RZ, 0x1f, R48 ;  /* 0x0000001fff737819 */ /* 0x000fe40000011430 */
[----:B------:R-:W-:-:S02]  /*4650*/  IADD3 R106, P0, R48, UR8, RZ ;  /* 0x00000008306a7c10 */ /* 0x000fc4000ff1e0ff */
[----:B------:R-:W-:Y:S02]  /*4660*/  CS2R R48, SRZ ;  /* 0x0000000000307805 */ /* 0x000fe4000001ff00 */
[----:B------:R-:W-:Y:S02]  /*4670*/  SHF.R.S32.HI R15, RZ, 0x1f, R5 ;  /* 0x0000001fff0f7819 */ /* 0x000fe40000011405 */
[----:B------:R-:W-:Y:S02]  /*4680*/  IADD3 R8, P5, R5, UR8, RZ ;  /* 0x0000000805087c10 */ /* 0x000fe4000ffbe0ff */
[----:B------:R-:W-:Y:S02]  /*4690*/  IADD3.X R13, R13, UR9, RZ, P6, !PT ;  /* 0x000000090d0d7c10 */ /* 0x000fe4000b7fe4ff */
[----:B------:R-:W-:Y:S02]  /*46a0*/  SHF.R.S32.HI R103, RZ, 0x1f, R36 ;  /* 0x0000001fff677819 */ /* 0x000fe40000011424 */
[----:B------:R-:W-:-:S02]  /*46b0*/  IADD3 R94, P4, R36, UR8, RZ ;  /* 0x00000008245e7c10 */ /* 0x000fc4000ff9e0ff */
[----:B------:R-:W-:Y:S02]  /*46c0*/  SHF.R.S32.HI R5, RZ, 0x1f, R35 ;  /* 0x0000001fff057819 */ /* 0x000fe40000011423 */
[----:B------:R-:W-:Y:S02]  /*46d0*/  IADD3 R18, P6, R35, UR8, RZ ;  /* 0x0000000823127c10 */ /* 0x000fe4000ffde0ff */
[----:B------:R-:W-:Y:S02]  /*46e0*/  SHF.R.S32.HI R211, RZ, 0x1f, R212 ;  /* 0x0000001fffd37819 */ /* 0x000fe400000114d4 */
[----:B------:R-:W-:Y:S02]  /*46f0*/  IADD3.X R126, R126, UR9, RZ, P1, !PT ;  /* 0x000000097e7e7c10 */ /* 0x000fe40008ffe4ff */
[----:B------:R-:W-:Y:S02]  /*4700*/  IADD3.X R115, R115, UR9, RZ, P0, !PT ;  /* 0x0000000973737c10 */ /* 0x000fe400087fe4ff */
[----:B------:R-:W-:-:S02]  /*4710*/  IADD3 R212, P1, R212, UR8, RZ ;  /* 0x00000008d4d47c10 */ /* 0x000fc4000ff3e0ff */
[----:B------:R-:W-:Y:S02]  /*4720*/  IADD3.X R103, R103, UR9, RZ, P4, !PT ;  /* 0x0000000967677c10 */ /* 0x000fe4000a7fe4ff */
[----:B------:R-:W-:Y:S02]  /*4730*/  SHF.R.S32.HI R127, RZ, 0x1f, R62 ;  /* 0x0000001fff7f7819 */ /* 0x000fe4000001143e */
[----:B------:R-:W-:Y:S02]  /*4740*/  IADD3 R120, P0, R62, UR8, RZ ;  /* 0x000000083e787c10 */ /* 0x000fe4000ff1e0ff */
[----:B------:R-:W-:Y:S02]  /*4750*/  CS2R R62, SRZ ;  /* 0x00000000003e7805 */ /* 0x000fe4000001ff00 */
[----:B------:R-:W-:Y:S02]  /*4760*/  IADD3.X R5, R5, UR9, RZ, P6, !PT ;  /* 0x0000000905057c10 */ /* 0x000fe4000b7fe4ff */
[----:B------:R-:W-:-:S02]  /*4770*/  SHF.R.S32.HI R117, RZ, 0x1f, R50 ;  /* 0x0000001fff757819 */ /* 0x000fc40000011432 */
[----:B------:R-:W-:Y:S02]  /*4780*/  IADD3 R108, P4, R50, UR8, RZ ;  /* 0x00000008326c7c10 */ /* 0x000fe4000ff9e0ff */
[----:B------:R-:W-:Y:S02]  /*4790*/  CS2R R50, SRZ ;  /* 0x0000000000327805 */ /* 0x000fe4000001ff00 */
[----:B------:R-:W-:Y:S02]  /*47a0*/  IADD3.X R15, R15, UR9, RZ, P5, !PT ;  /* 0x000000090f0f7c10 */ /* 0x000fe4000affe4ff */
[----:B------:R-:W-:Y:S02]  /*47b0*/  SHF.R.S32.HI R105, RZ, 0x1f, R38 ;  /* 0x0000001fff697819 */ /* 0x000fe40000011426 */
[----:B------:R-:W-:Y:S02]  /*47c0*/  IADD3 R96, P6, R38, UR8, RZ ;  /* 0x0000000826607c10 */ /* 0x000fe4000ffde0ff */
[----:B------:R-:W-:-:S02]  /*47d0*/  SHF.R.S32.HI R93, RZ, 0x1f, R37 ;  /* 0x0000001fff5d7819 */ /* 0x000fc40000011425 */
[----:B------:R-:W-:Y:S02]  /*47e0*/  IADD3 R20, P5, R37, UR8, RZ ;  /* 0x0000000825147c10 */ /* 0x000fe4000ffbe0ff */
[----:B------:R-:W-:Y:S02]  /*47f0*/  CS2R R36, SRZ ;  /* 0x0000000000247805 */ /* 0x000fe4000001ff00 */
[----:B------:R-:W-:Y:S02]  /*4800*/  SHF.R.S32.HI R225, RZ, 0x1f, R226 ;  /* 0x0000001fffe17819 */ /* 0x000fe400000114e2 */
[----:B------:R-:W-:Y:S02]  /*4810*/  IADD3.X R211, R211, UR9, RZ, P1, !PT ;  /* 0x00000009d3d37c10 */ /* 0x000fe40008ffe4ff */
[----:B------:R-:W-:Y:S02]  /*4820*/  SHF.R.S32.HI R213, RZ, 0x1f, R214 ;  /* 0x0000001fffd57819 */ /* 0x000fe400000114d6 */
[----:B------:R-:W-:-:S02]  /*4830*/  IADD3.X R127, R127, UR9, RZ, P0, !PT ;  /* 0x000000097f7f7c10 */ /* 0x000fc400087fe4ff */
[----:B------:R-:W-:Y:S02]  /*4840*/  IADD3 R226, P1, R226, UR8, RZ ;  /* 0x00000008e2e27c10 */ /* 0x000fe4000ff3e0ff */
[----:B------:R-:W-:Y:S02]  /*4850*/  IADD3.X R117, R117, UR9, RZ, P4, !PT ;  /* 0x0000000975757c10 */ /* 0x000fe4000a7fe4ff */
[----:B------:R-:W-:Y:S02]  /*4860*/  IADD3 R214, P0, R214, UR8, RZ ;  /* 0x00000008d6d67c10 */ /* 0x000fe4000ff1e0ff */
[----:B------:R-:W-:Y:S02]  /*4870*/  IADD3.X R105, R105, UR9, RZ, P6, !PT ;  /* 0x0000000969697c10 */ /* 0x000fe4000b7fe4ff */
[----:B------:R-:W-:Y:S02]  /*4880*/  SHF.R.S32.HI R128, RZ, 0x1f, R64 ;  /* 0x0000001fff807819 */ /* 0x000fe40000011440 */
[----:B------:R-:W-:-:S02]  /*4890*/  IADD3 R122, P4, R64, UR8, RZ ;  /* 0x00000008407a7c10 */ /* 0x000fc4000ff9e0ff */
[----:B------:R-:W-:Y:S02]  /*48a0*/  CS2R R64, SRZ ;  /* 0x0000000000407805 */ /* 0x000fe4000001ff00 */
[----:B------:R-:W-:Y:S02]  /*48b0*/  IADD3.X R93, R93, UR9, RZ, P5, !PT ;  /* 0x000000095d5d7c10 */ /* 0x000fe4000affe4ff */
[----:B------:R-:W-:Y:S02]  /*48c0*/  SHF.R.S32.HI R119, RZ, 0x1f, R52 ;  /* 0x0000001fff777819 */ /* 0x000fe40000011434 */
[----:B------:R-:W-:Y:S02]  /*48d0*/  IADD3 R110, P6, R52, UR8, RZ ;  /* 0x00000008346e7c10 */ /* 0x000fe4000ffde0ff */
[----:B------:R-:W-:Y:S02]  /*48e0*/  CS2R R52, SRZ ;  /* 0x0000000000347805 */ /* 0x000fe4000001ff00 */
[----:B------:R-:W-:-:S02]  /*48f0*/  IADD3.X R17, R17, UR9, RZ, P3, !PT ;  /* 0x0000000911117c10 */ /* 0x000fc40009ffe4ff */
[----:B------:R-:W-:Y:S02]  /*4900*/  SHF.R.S32.HI R107, RZ, 0x1f, R40 ;  /* 0x0000001fff6b7819 */ /* 0x000fe40000011428 */
[----:B------:R-:W-:Y:S02]  /*4910*/  IADD3 R98, P5, R40, UR8, RZ ;  /* 0x0000000828627c10 */ /* 0x000fe4000ffbe0ff */
[----:B------:R-:W-:Y:S02]  /*4920*/  CS2R R40, SRZ ;  /* 0x0000000000287805 */ /* 0x000fe4000001ff00 */
[----:B------:R-:W-:Y:S02]  /*4930*/  SHF.R.S32.HI R239, RZ, 0x1f, R240 ;  /* 0x0000001fffef7819 */ /* 0x000fe400000114f0 */
[----:B------:R-:W-:Y:S02]  /*4940*/  IADD3.X R225, R225, UR9, RZ, P1, !PT ;  /* 0x00000009e1e17c10 */ /* 0x000fe40008ffe4ff */
[----:B------:R-:W-:-:S02]  /*4950*/  SHF.R.S32.HI R95, RZ, 0x1f, R39 ;  /* 0x0000001fff5f7819 */ /* 0x000fc40000011427 */
[----:B------:R-:W-:Y:S02]  /*4960*/  IADD3 R22, P3, R39, UR8, RZ ;  /* 0x0000000827167c10 */ /* 0x000fe4000ff7e0ff */
[----:B------:R-:W-:Y:S02]  /*4970*/  CS2R R38, SRZ ;  /* 0x0000000000267805 */ /* 0x000fe4000001ff00 */
[----:B------:R-:W-:Y:S02]  /*4980*/  SHF.R.S32.HI R227, RZ, 0x1f, R228 ;  /* 0x0000001fffe37819 */ /* 0x000fe400000114e4 */
[----:B------:R-:W-:Y:S02]  /*4990*/  IADD3.X R213, R213, UR9, RZ, P0, !PT ;  /* 0x00000009d5d57c10 */ /* 0x000fe400087fe4ff */
[----:B------:R-:W-:Y:S02]  /*49a0*/  IADD3 R240, P1, R240, UR8, RZ ;  /* 0x00000008f0f07c10 */ /* 0x000fe4000ff3e0ff */
[----:B------:R-:W-:-:S02]  /*49b0*/  SHF.R.S32.HI R97, RZ, 0x1f, R88 ;  /* 0x0000001fff617819 */ /* 0x000fc40000011458 */
[----:B------:R-:W-:Y:S02]  /*49c0*/  IADD3.X R19, R19, UR9, RZ, P2, !PT ;  /* 0x0000000913137c10 */ /* 0x000fe400097fe4ff */
[----:B------:R-:W-:Y:S02]  /*49d0*/  SHF.R.S32.HI R215, RZ, 0x1f, R216 ;  /* 0x0000001fffd77819 */ /* 0x000fe400000114d8 */
[----:B------:R-:W-:Y:S02]  /*49e0*/  IADD3.X R128, R128, UR9, RZ, P4, !PT ;  /* 0x0000000980807c10 */ /* 0x000fe4000a7fe4ff */
[----:B------:R-:W-:Y:S02]  /*49f0*/  IADD3 R228, P0, R228, UR8, RZ ;  /* 0x00000008e4e47c10 */ /* 0x000fe4000ff1e0ff */
[----:B------:R-:W-:Y:S02]  /*4a00*/  IADD3 R88, P2, R88, UR8, RZ ;  /* 0x0000000858587c10 */ /* 0x000fe4000ff5e0ff */
[----:B------:R-:W-:-:S02]  /*4a10*/  IADD3.X R119, R119, UR9, RZ, P6, !PT ;  /* 0x0000000977777c10 */ /* 0x000fc4000b7fe4ff */
[----:B------:R-:W-:Y:S02]  /*4a20*/  IADD3 R216, P4, R216, UR8, RZ ;  /* 0x00000008d8d87c10 */ /* 0x000fe4000ff9e0ff */
        /* <DEDUP_REMOVED lines=13> */
[----:B------:R-:W-:Y:S02]  /*4b00*/  IADD3.X R227, R227, UR9, RZ, P0, !PT ;  /* 0x00000009e3e37c10 */ /* 0x000fe400087fe4ff */
[----:B------:R-:W-:Y:S02]  /*4b10*/  IADD3 R91, P1, R33, UR8, RZ ;  /* 0x00000008215b7c10 */ /* 0x000fe4000ff3e0ff */
[----:B------:R-:W-:Y:S02]  /*4b20*/  IADD3.X R97, R97, UR9, RZ, P2, !PT ;  /* 0x0000000961617c10 */ /* 0x000fe400097fe4ff */
[----:B------:R-:W-:Y:S01]  /*4b30*/  SHF.R.S32.HI R229, RZ, 0x1f, R230 ;  /* 0x0000001fffe57819 */ /* 0x000fe200000114e6 */
[----:B------:R0:W-:Y:S01]  /*4b40*/  STL [R1+0x4], R91 ;  /* 0x0000045b01007387 */ /* 0x0001e20000100800 */
[----:B------:R-:W-:-:S02]  /*4b50*/  IADD3.X R215, R215, UR9, RZ, P4, !PT ;  /* 0x00000009d7d77c10 */ /* 0x000fc4000a7fe4ff */
[----:B------:R-:W-:Y:S02]  /*4b60*/  IADD3 R242, P0, R242, UR8, RZ ;  /* 0x00000008f2f27c10 */ /* 0x000fe4000ff1e0ff */
[----:B------:R-:W-:Y:S02]  /*4b70*/  SHF.R.S32.HI R111, RZ, 0x1f, R44 ;  /* 0x0000001fff6f7819 */ /* 0x000fe4000001142c */
[----:B------:R-:W-:Y:S02]  /*4b80*/  IADD3 R102, P2, R44, UR8, RZ ;  /* 0x000000082c667c10 */ /* 0x000fe4000ff5e0ff */
[----:B------:R-:W-:Y:S02]  /*4b90*/  CS2R R44, SRZ ;  /* 0x00000000002c7805 */ /* 0x000fe4000001ff00 */
        /* <DEDUP_REMOVED lines=9> */
[----:B------:R-:W-:Y:S02]  /*4c30*/  SHF.R.S32.HI R123, RZ, 0x1f, R56 ;  /* 0x0000001fff7b7819 */ /* 0x000fe40000011438 */
[----:B------:R-:W-:Y:S02]  /*4c40*/  IADD3 R114, P3, R56, UR8, RZ ;  /* 0x0000000838727c10 */ /* 0x000fe4000ff7e0ff */
[----:B------:R-:W-:Y:S02]  /*4c50*/  CS2R R56, SRZ ;  /* 0x0000000000387805 */ /* 0x000fe4000001ff00 */
[----:B------:R-:W-:Y:S02]  /*4c60*/  IADD3.X R241, R241, UR9, RZ, P0, !PT ;  /* 0x00000009f1f17c10 */ /* 0x000fe400087fe4ff */
[----:B------:R-:W-:-:S02]  /*4c70*/  IADD3.X R111, R111, UR9, RZ, P2, !PT ;  /* 0x000000096f6f7c10 */ /* 0x000fc400097fe4ff */
[----:B------:R-:W-:Y:S02]  /*4c80*/  SHF.R.S32.HI R243, RZ, 0x1f, R244 ;  /* 0x0000001ffff37819 */ /* 0x000fe400000114f4 */
[----:B------:R-:W-:Y:S02]  /*4c90*/  IADD3.X R229, R229, UR9, RZ, P4, !PT ;  /* 0x00000009e5e57c10 */ /* 0x000fe4000a7fe4ff */
[----:B0-----:R-:W-:Y:S02]  /*4ca0*/  IADD3 R91, P0, R32, UR8, RZ ;  /* 0x00000008205b7c10 */ /* 0x001fe4000ff1e0ff */
[----:B------:R-:W-:Y:S02]  /*4cb0*/  SHF.R.S32.HI R125, RZ, 0x1f, R58 ;  /* 0x0000001fff7d7819 */ /* 0x000fe4000001143a */
[----:B------:R-:W-:Y:S01]  /*4cc0*/  IADD3 R116, P2, R58, UR8, RZ ;  /* 0x000000083a747c10 */ /* 0x000fe2000ff5e0ff */
[----:B------:R0:W-:Y:S01]  /*4cd0*/  STL [R1+0xc], R91 ;  /* 0x00000c5b01007387 */ /* 0x0001e20000100800 */
[----:B------:R-:W-:-:S02]  /*4ce0*/  SHF.R.S32.HI R231, RZ, 0x1f, R232 ;  /* 0x0000001fffe77819 */ /* 0x000fc400000114e8 */
[----:B------:R-:W-:Y:S02]  /*4cf0*/  CS2R R58, SRZ ;  /* 0x00000000003a7805 */ /* 0x000fe4000001ff00 */
[----:B------:R-:W-:Y:S02]  /*4d00*/  IADD3.X R217, R217, UR9, RZ, P6, !PT ;  /* 0x00000009d9d97c10 */ /* 0x000fe4000b7fe4ff */
[----:B------:R-:W-:Y:S02]  /*4d10*/  IADD3 R244, P4, R244, UR8, RZ ;  /* 0x00000008f4f47c10 */ /* 0x000fe4000ff9e0ff */
[----:B------:R-:W-:Y:S02]  /*4d20*/  SHF.R.S32.HI R219, RZ, 0x1f, R220 ;  /* 0x0000001fffdb7819 */ /* 0x000fe400000114dc */
[----:B------:R-:W-:Y:S02]  /*4d30*/  IADD3.X R130, R130, UR9, RZ, P5, !PT ;  /* 0x0000000982827c10 */ /* 0x000fe4000affe4ff */
[----:B------:R-:W-:-:S02]  /*4d40*/  IADD3 R232, P6, R232, UR8, RZ ;  /* 0x00000008e8e87c10 */ /* 0x000fc4000ffde0ff */
[----:B------:R-:W-:Y:S02]  /*4d50*/  SHF.R.S32.HI R195, RZ, 0x1f, R206 ;  /* 0x0000001fffc37819 */ /* 0x000fe400000114ce */
[----:B------:R-:W-:Y:S02]  /*4d60*/  IADD3.X R123, R123, UR9, RZ, P3, !PT ;  /* 0x000000097b7b7c10 */ /* 0x000fe40009ffe4ff */
[----:B------:R-:W-:Y:S02]  /*4d70*/  IADD3 R220, P5, R220, UR8, RZ ;  /* 0x00000008dcdc7c10 */ /* 0x000fe4000ffbe0ff */
[----:B------:R-:W-:Y:S02]  /*4d80*/  IADD3 R206, P3, R206, UR8, RZ ;  /* 0x00000008cece7c10 */ /* 0x000fe4000ff7e0ff */
[----:B------:R-:W-:Y:S02]  /*4d90*/  SHF.R.S32.HI R208, RZ, 0x1f, R210 ;  /* 0x0000001fffd07819 */ /* 0x000fe400000114d2 */
[----:B------:R-:W-:-:S02]  /*4da0*/  IADD3.X R125, R125, UR9, RZ, P2, !PT ;  /* 0x000000097d7d7c10 */ /* 0x000fc400097fe4ff */
[----:B------:R-:W-:Y:S02]  /*4db0*/  IADD3.X R243, R243, UR9, RZ, P4, !PT ;  /* 0x00000009f3f37c10 */ /* 0x000fe4000a7fe4ff */
[----:B------:R-:W-:Y:S02]  /*4dc0*/  IADD3 R210, P2, R210, UR8, RZ ;  /* 0x00000008d2d27c10 */ /* 0x000fe4000ff5e0ff */
[----:B------:R-:W-:Y:S02]  /*4dd0*/  SHF.R.S32.HI R245, RZ, 0x1f, R246 ;  /* 0x0000001ffff57819 */ /* 0x000fe400000114f6 */
[----:B------:R-:W-:Y:S02]  /*4de0*/  IADD3.X R231, R231, UR9, RZ, P6, !PT ;  /* 0x00000009e7e77c10 */ /* 0x000fe4000b7fe4ff */
[----:B0-----:R-:W-:Y:S02]  /*4df0*/  IADD3 R91, P4, R31, UR8, RZ ;  /* 0x000000081f5b7c10 */ /* 0x001fe4000ff9e0ff */
[----:B------:R-:W-:-:S02]  /*4e00*/  SHF.R.S32.HI R233, RZ, 0x1f, R234 ;  /* 0x0000001fffe97819 */ /* 0x000fc400000114ea */
[----:B------:R-:W-:Y:S01]  /*4e10*/  IADD3.X R219, R219, UR9, RZ, P5, !PT ;  /* 0x00000009dbdb7c10 */ /* 0x000fe2000affe4ff */
[----:B------:R0:W-:Y:S01]  /*4e20*/  STL [R1+0x14], R91 ;  /* 0x0000145b01007387 */ /* 0x0001e20000100800 */
[----:B------:R-:W-:Y:S02]  /*4e30*/  IADD3 R246, P6, R246, UR8, RZ ;  /* 0x00000008f6f67c10 */ /* 0x000fe4000ffde0ff */
[----:B------:R-:W-:Y:S02]  /*4e40*/  SHF.R.S32.HI R221, RZ, 0x1f, R222 ;  /* 0x0000001fffdd7819 */ /* 0x000fe400000114de */
[----:B------:R-:W-:Y:S02]  /*4e50*/  IADD3.X R195, R195, UR9, RZ, P3, !PT ;  /* 0x00000009c3c37c10 */ /* 0x000fe40009ffe4ff */
[----:B------:R-:W-:Y:S02]  /*4e60*/  IADD3 R234, P5, R234, UR8, RZ ;  /* 0x00000008eaea7c10 */ /* 0x000fe4000ffbe0ff */
[----:B------:R-:W-:-:S02]  /*4e70*/  IADD3 R222, P3, R222, UR8, RZ ;  /* 0x00000008dede7c10 */ /* 0x000fc4000ff7e0ff */
[----:B------:R-:W-:Y:S02]  /*4e80*/  SHF.R.S32.HI R223, RZ, 0x1f, R224 ;  /* 0x0000001fffdf7819 */ /* 0x000fe400000114e0 */
[----:B------:R-:W-:Y:S02]  /*4e90*/  IADD3.X R208, R208, UR9, RZ, P2, !PT ;  /* 0x00000009d0d07c10 */ /* 0x000fe400097fe4ff */
[----:B------:R-:W-:Y:S02]  /*4ea0*/  IADD3 R224, P2, R224, UR8, RZ ;  /* 0x00000008e0e07c10 */ /* 0x000fe4000ff5e0ff */
[----:B------:R-:W-:Y:S02]  /*4eb0*/  IADD3.X R245, R245, UR9, RZ, P6, !PT ;  /* 0x00000009f5f57c10 */ /* 0x000fe4000b7fe4ff */
[----:B------:R-:W-:Y:S02]  /*4ec0*/  SHF.R.S32.HI R247, RZ, 0x1f, R248 ;  /* 0x0000001ffff77819 */ /* 0x000fe400000114f8 */
[----:B------:R-:W-:-:S02]  /*4ed0*/  IADD3.X R233, R233, UR9, RZ, P5, !PT ;  /* 0x00000009e9e97c10 */ /* 0x000fc4000affe4ff */
[----:B0-----:R-:W-:Y:S02]  /*4ee0*/  IADD3 R91, P6, R30, UR8, RZ ;  /* 0x000000081e5b7c10 */ /* 0x001fe4000ffde0ff */
[----:B------:R-:W-:Y:S02]  /*4ef0*/  SHF.R.S32.HI R235, RZ, 0x1f, R236 ;  /* 0x0000001fffeb7819 */ /* 0x000fe400000114ec */
[----:B------:R-:W-:Y:S01]  /*4f00*/  IADD3.X R221, R221, UR9, RZ, P3, !PT ;  /* 0x00000009dddd7c10 */ /* 0x000fe20009ffe4ff */
[----:B------:R0:W-:Y:S01]  /*4f10*/  STL [R1+0x1c], R91 ;  /* 0x00001c5b01007387 */ /* 0x0001e20000100800 */
[----:B------:R-:W-:Y:S02]  /*4f20*/  IADD3 R248, P5, R248, UR8, RZ ;  /* 0x00000008f8f87c10 */ /* 0x000fe4000ffbe0ff */
[----:B------:R-:W-:Y:S02]  /*4f30*/  IADD3 R236, P3, R236, UR8, RZ ;  /* 0x00000008ecec7c10 */ /* 0x000fe4000ff7e0ff */
[----:B------:R-:W-:-:S02]  /*4f40*/  SHF.R.S32.HI R237, RZ, 0x1f, R238 ;  /* 0x0000001fffed7819 */ /* 0x000fc400000114ee */
[----:B------:R-:W-:Y:S02]  /*4f50*/  IADD3.X R223, R223, UR9, RZ, P2, !PT ;  /* 0x00000009dfdf7c10 */ /* 0x000fe400097fe4ff */
[----:B------:R-:W-:Y:S02]  /*4f60*/  IADD3 R238, P2, R238, UR8, RZ ;  /* 0x00000008eeee7c10 */ /* 0x000fe4000ff5e0ff */
[----:B------:R-:W-:Y:S02]  /*4f70*/  IADD3.X R247, R247, UR9, RZ, P5, !PT ;  /* 0x00000009f7f77c10 */ /* 0x000fe4000affe4ff */
[----:B------:R-:W-:Y:S02]  /*4f80*/  SHF.R.S32.HI R249, RZ, 0x1f, R250 ;  /* 0x0000001ffff97819 */ /* 0x000fe400000114fa */
[----:B------:R-:W-:Y:S02]  /*4f90*/  IADD3.X R235, R235, UR9, RZ, P3, !PT ;  /* 0x00000009ebeb7c10 */ /* 0x000fe40009ffe4ff */
[----:B0-----:R-:W-:-:S02]  /*4fa0*/  IADD3 R91, P5, R29, UR8, RZ ;  /* 0x000000081d5b7c10 */ /* 0x001fc4000ffbe0ff */
[----:B------:R-:W-:Y:S02]  /*4fb0*/  IADD3 R250, P3, R250, UR8, RZ ;  /* 0x00000008fafa7c10 */ /* 0x000fe4000ff7e0ff */
[----:B------:R-:W-:Y:S01]  /*4fc0*/  SHF.R.S32.HI R251, RZ, 0x1f, R252 ;  /* 0x0000001ffffb7819 */ /* 0x000fe200000114fc */
[----:B------:R0:W-:Y:S01]  /*4fd0*/  STL [R1+0x24], R91 ;  /* 0x0000245b01007387 */ /* 0x0001e20000100800 */
[----:B------:R-:W-:Y:S02]  /*4fe0*/  IADD3.X R237, R237, UR9, RZ, P2, !PT ;  /* 0x00000009eded7c10 */ /* 0x000fe400097fe4ff */
[----:B------:R-:W-:Y:S02]  /*4ff0*/  IADD3 R252, P2, R252, UR8, RZ ;  /* 0x00000008fcfc7c10 */ /* 0x000fe4000ff5e0ff */
[----:B------:R-:W-:Y:S02]  /*5000*/  IADD3.X R249, R249, UR9, RZ, P3, !PT ;  /* 0x00000009f9f97c10 */ /* 0x000fe40009ffe4ff */
[----:B------:R-:W-:-:S02]  /*5010*/  IADD3.X R251, R251, UR9, RZ, P2, !PT ;  /* 0x00000009fbfb7c10 */ /* 0x000fc400097fe4ff */
[----:B------:R-:W-:Y:S02]  /*5020*/  SHF.R.S32.HI R34, RZ, 0x1f, R33 ;  /* 0x0000001fff227819 */ /* 0x000fe40000011421 */
[----:B0-----:R-:W-:Y:S02]  /*5030*/  IADD3 R91, P3, R28, UR8, RZ ;  /* 0x000000081c5b7c10 */ /* 0x001fe4000ff7e0ff */
[----:B------:R-:W-:Y:S02]  /*5040*/  IADD3 R131, P2, R27, UR8, RZ ;  /* 0x000000081b837c10 */ /* 0x000fe4000ff5e0ff */
[----:B------:R-:W-:Y:S01]  /*5050*/  SHF.R.S32.HI R33, RZ, 0x1f, R32 ;  /* 0x0000001fff217819 */ /* 0x000fe20000011420 */
[----:B------:R0:W-:Y:S01]  /*5060*/  STL [R1+0x2c], R91 ;  /* 0x00002c5b01007387 */ /* 0x0001e20000100800 */
[----:B------:R-:W-:Y:S02]  /*5070*/  SHF.R.S32.HI R32, RZ, 0x1f, R31 ;  /* 0x0000001fff207819 */ /* 0x000fe4000001141f */
[----:B------:R-:W-:Y:S01]  /*5080*/  SHF.R.S32.HI R31, RZ, 0x1f, R30 ;  /* 0x0000001fff1f7819 */ /* 0x000fe2000001141e */
[----:B------:R1:W-:Y:S01]  /*5090*/  STL [R1+0x34], R131 ;  /* 0x0000348301007387 */ /* 0x0003e20000100800 */
[----:B------:R-:W-:-:S02]  /*50a0*/  SHF.R.S32.HI R30, RZ, 0x1f, R29 ;  /* 0x0000001fff1e7819 */ /* 0x000fc4000001141d */
[----:B------:R-:W-:Y:S02]  /*50b0*/  SHF.R.S32.HI R29, RZ, 0x1f, R28 ;  /* 0x0000001fff1d7819 */ /* 0x000fe4000001141c */
[----:B------:R-:W-:Y:S02]  /*50c0*/  SHF.R.S32.HI R28, RZ, 0x1f, R27 ;  /* 0x0000001fff1c7819 */ /* 0x000fe4000001141b */
[----:B0-----:R-:W-:Y:S02]  /*50d0*/  IADD3.X R91, R34, UR9, RZ, P1, !PT ;  /* 0x00000009225b7c10 */ /* 0x001fe40008ffe4ff */
[----:B------:R-:W-:Y:S02]  /*50e0*/  CS2R R34, SRZ ;  /* 0x0000000000227805 */ /* 0x000fe4000001ff00 */
[----:B------:R-:W-:Y:S02]  /*50f0*/  IADD3.X R133, R30, UR9, RZ, P5, !PT ;  /* 0x000000091e857c10 */ /* 0x000fe4000affe4ff */
[----:B-1----:R-:W-:Y:S01]  /*5100*/  IADD3 R131, P1, R26, UR8, RZ ;  /* 0x000000081a837c10 */ /* 0x002fe2000ff3e0ff */
[----:B------:R0:W-:Y:S01]  /*5110*/  STL [R1], R91 ;  /* 0x0000005b01007387 */ /* 0x0001e20000100800 */
[----:B------:R-:W-:-:S02]  /*5120*/  SHF.R.S32.HI R27, RZ, 0x1f, R26 ;  /* 0x0000001fff1b7819 */ /* 0x000fc4000001141a */
[----:B------:R-:W-:Y:S01]  /*5130*/  SHF.R.S32.HI R26, RZ, 0x1f, R25 ;  /* 0x0000001fff1a7819 */ /* 0x000fe20000011419 */
[----:B------:R1:W-:Y:S01]  /*5140*/  STL [R1+0x3c], R131 ;  /* 0x00003c8301007387 */ /* 0x0003e20000100800 */
[C---:B------:R-:W-:Y:S01]  /*5150*/  LEA.HI R136, R151.reuse, 0x1e, RZ, 0x1a ;  /* 0x0000001e97887811 */ /* 0x040fe200078fd0ff */
[----:B------:R-:W-:Y:S01]  /*5160*/  IMAD.SHL.U32 R151, R151, 0x8, RZ ;  /* 0x0000000897977824 */ /* 0x000fe200078e00ff */
[C---:B------:R-:W-:Y:S02]  /*5170*/  LOP3.LUT R82, R0.reuse, 0x36, RZ, 0xfc, !PT ;  /* 0x0000003600527812 */ /* 0x040fe400078efcff */
[C---:B------:R-:W-:Y:S02]  /*5180*/  LOP3.LUT R80, R0.reuse, 0x3a, RZ, 0xfc, !PT ;  /* 0x0000003a00507812 */ /* 0x040fe400078efcff */
[----:B0-----:R-:W-:Y:S02]  /*5190*/  IADD3.X R91, R33, UR9, RZ, P0, !PT ;  /* 0x00000009215b7c10 */ /* 0x001fe400087fe4ff */
[----:B------:R-:W-:-:S02]  /*51a0*/  LOP3.LUT R134, R0, 0x22, RZ, 0xfc, !PT ;  /* 0x0000002200867812 */ /* 0x000fc400078efcff */
[----:B-1----:R-:W-:Y:S01]  /*51b0*/  IADD3 R131, P0, R25, UR8, RZ ;  /* 0x0000000819837c10 */ /* 0x002fe2000ff1e0ff */
[----:B------:R0:W-:Y:S01]  /*51c0*/  STL [R1+0x8], R91 ;  /* 0x0000085b01007387 */ /* 0x0001e20000100800 */
[----:B------:R-:W-:Y:S02]  /*51d0*/  SHF.R.S32.HI R25, RZ, 0x1f, R24 ;  /* 0x0000001fff197819 */ /* 0x000fe40000011418 */
[C---:B------:R-:W-:Y:S01]  /*51e0*/  LOP3.LUT R84, R0.reuse, 0x32, RZ, 0xfc, !PT ;  /* 0x0000003200547812 */ /* 0x040fe200078efcff */
[----:B------:R1:W-:Y:S01]  /*51f0*/  STL [R1+0x44], R131 ;  /* 0x0000448301007387 */ /* 0x0003e20000100800 */
[C---:B------:R-:W-:Y:S02]  /*5200*/  LOP3.LUT R86, R0.reuse, 0x2c, RZ, 0xfc, !PT ;  /* 0x0000002c00567812 */ /* 0x040fe400078efcff */
[----:B------:R-:W-:Y:S01]  /*5210*/  LOP3.LUT R145, R0, 0x12, RZ, 0xfc, !PT ;  /* 0x0000001200917812 */ /* 0x000fe200078efcff */
[----:B------:R-:W-:Y:S01]  /*5220*/  IMAD R137, R84, UR15, RZ ;  /* 0x0000000f54897c24 */ /* 0x000fe2000f8e02ff */
[----:B------:R-:W-:Y:S01]  /*5230*/  LOP3.LUT R146, R0, 0x14, RZ, 0xfc, !PT ;  /* 0x0000001400927812 */ /* 0x000fe200078efcff */
[----:B------:R-:W-:Y:S01]  /*5240*/  IMAD R137, R87, UR15, RZ ;  /* 0x0000000f57897c24 */ /* 0x000fe2000f8e02ff */
[----:B0-----:R-:W-:-:S02]  /*5250*/  IADD3.X R91, R32, UR9, RZ, P4, !PT ;  /* 0x00000009205b7c10 */ /* 0x001fc4000a7fe4ff */
[----:B------:R-:W-:Y:S02]  /*5260*/  CS2R R32, SRZ ;  /* 0x0000000000207805 */ /* 0x000fe4000001ff00 */
[----:B------:R-:W-:Y:S01]  /*5270*/  IADD3 R132, P4, R24, UR8, RZ ;  /* 0x0000000818847c10 */ /* 0x000fe2000ff9e0ff */
[----:B------:R-:W-:Y:S01]  /*5280*/  UMOV UR8, 0xfffffffe ;  /* 0xfffffffe00087882 */ /* 0x000fe20000000000 */
[----:B-1----:R-:W-:Y:S01]  /*5290*/  IADD3.X R131, R31, UR9, RZ, P6, !PT ;  /* 0x000000091f837c10 */ /* 0x002fe2000b7fe4ff */
[----:B------:R0:W-:Y:S01]  /*52a0*/  STL [R1+0x10], R91 ;  /* 0x0000105b01007387 */ /* 0x0001e20000100800 */
[C---:B------:R-:W-:Y:S02]  /*52b0*/  LOP3.LUT R141, R0.reuse, 0x8, RZ, 0xfc, !PT ;  /* 0x00000008008d7812 */ /* 0x040fe400078efcff */
[----:B------:R-:W-:Y:S02]  /*52c0*/  CS2R R30, SRZ ;  /* 0x00000000001e7805 */ /* 0x000fe4000001ff00 */
[C---:B------:R-:W-:Y:S01]  /*52d0*/  LOP3.LUT R142, R0.reuse, 0xa, RZ, 0xfc, !PT ;  /* 0x0000000a008e7812 */ /* 0x040fe200078efcff */
[----:B------:R1:W-:Y:S01]  /*52e0*/  STL [R1+0x4c], R132 ;  /* 0x00004c8401007387 */ /* 0x0003e20000100800 */
[----:B------:R-:W-:-:S02]  /*52f0*/  LOP3.LUT R143, R0, 0xc, RZ, 0xfc, !PT ;  /* 0x0000000c008f7812 */ /* 0x000fc400078efcff */
[C---:B------:R-:W-:Y:S01]  /*5300*/  LOP3.LUT R138, R0.reuse, 0x2, RZ, 0xfc, !PT ;  /* 0x00000002008a7812 */ /* 0x040fe200078efcff */
[----:B------:R2:W-:Y:S01]  /*5310*/  STL [R1+0x18], R131 ;  /* 0x0000188301007387 */ /* 0x0005e20000100800 */
[C---:B------:R-:W-:Y:S02]  /*5320*/  LOP3.LUT R139, R0.reuse, 0x4, RZ, 0xfc, !PT ;  /* 0x00000004008b7812 */ /* 0x040fe400078efcff */
[----:B0-----:R-:W-:Y:S01]  /*5330*/  IADD3 R91, P6, R3, UR6, RZ ;  /* 0x00000006035b7c10 */ /* 0x001fe2000ffde0ff */
[----:B------:R0:W-:Y:S01]  /*5340*/  STL [R1+0x20], R133 ;  /* 0x0000208501007387 */ /* 0x0001e20000100800 */
[----:B------:R-:W-:Y:S01]  /*5350*/  USHF.R.U32.HI UR6, URZ, 0x4, UR12 ;  /* 0x000000043f067899 */ /* 0x000fe2000801160c */
[----:B-1----:R-:W-:Y:S02]  /*5360*/  IADD3.X R132, R29, UR9, RZ, P3, !PT ;  /* 0x000000091d847c10 */ /* 0x002fe40009ffe4ff */
[----:B------:R-:W-:Y:S01]  /*5370*/  LOP3.LUT R140, R0, 0x6, RZ, 0xfc, !PT ;  /* 0x00000006008c7812 */ /* 0x000fe200078efcff */
[----:B------:R-:W-:Y:S01]  /*5380*/  USGXT.U32 UR6, UR6, 0xe ;  /* 0x0000000e0606789a */ /* 0x000fe20008000000 */
[----:B--2---:R-:W-:Y:S01]  /*5390*/  IADD3.X R131, R28, UR9, RZ, P2, !PT ;  /* 0x000000091c837c10 */ /* 0x004fe200097fe4ff */
[----:B------:R1:W-:Y:S01]  /*53a0*/  STL [R1+0x28], R132 ;  /* 0x0000288401007387 */ /* 0x0003e20000100800 */
[----:B------:R-:W-:-:S02]  /*53b0*/  LEA.HI.X.SX32 R3, R3, UR7, 0x1, P6 ;  /* 0x0000000703037c11 */ /* 0x000fc4000b0f0eff */
[----:B------:R-:W-:Y:S02]  /*53c0*/  CS2R R28, SRZ ;  /* 0x00000000001c7805 */ /* 0x000fe4000001ff00 */
[----:B0-----:R-:W-:Y:S01]  /*53d0*/  IADD3.X R133, R27, UR9, RZ, P1, !PT ;  /* 0x000000091b857c10 */ /* 0x001fe20008ffe4ff */
[----:B------:R0:W-:Y:S01]  /*53e0*/  STL [R1+0x30], R131 ;  /* 0x0000308301007387 */ /* 0x0001e20000100800 */
[----:B------:R-:W-:-:S03]  /*53f0*/  UMOV UR7, URZ ;  /* 0x0000003f00077c82 */ /* 0x000fc60008000000 */
[----:B------:R2:W-:Y:S01]  /*5400*/  STL [R1+0x38], R133 ;  /* 0x0000388501007387 */ /* 0x0005e20000100800 */
[----:B-1----:R-:W-:Y:S02]  /*5410*/  IADD3.X R132, R26, UR9, RZ, P0, !PT ;  /* 0x000000091a847c10 */ /* 0x002fe400087fe4ff */
[----:B------:R-:W-:Y:S02]  /*5420*/  CS2R R26, SRZ ;  /* 0x00000000001a7805 */ /* 0x000fe4000001ff00 */
[----:B0-----:R-:W-:Y:S01]  /*5430*/  IADD3.X R131, R25, UR9, RZ, P4, !PT ;  /* 0x0000000919837c10 */ /* 0x001fe2000a7fe4ff */
[----:B------:R0:W-:Y:S01]  /*5440*/  STL [R1+0x40], R132 ;  /* 0x0000408401007387 */ /* 0x0001e20000100800 */
[----:B------:R-:W-:Y:S01]  /*5450*/  UMOV UR9, 0x7fffffdf ;  /* 0x7fffffdf00097882 */ /* 0x000fe20000000000 */
[----:B------:R-:W-:Y:S02]  /*5460*/  CS2R R24, SRZ ;  /* 0x0000000000187805 */ /* 0x000fe4000001ff00 */
[----:B--2---:R-:W-:Y:S01]  /*5470*/  LOP3.LUT R133, R0, 0x24, RZ, 0xfc, !PT ;  /* 0x0000002400857812 */ /* 0x004fe200078efcff */
[----:B------:R1:W-:Y:S01]  /*5480*/  STL [R1+0x48], R131 ;  /* 0x0000488301007387 */ /* 0x0003e20000100800 */
[----:B------:R-:W-:-:S02]  /*5490*/  UIADD3.64 UR10, UR6, -UR8, URZ ;  /* 0x80000008060a7297 */ /* 0x000fc4000fffe03f */
[----:B------:R-:W-:Y:S01]  /*54a0*/  UIADD3.64 UR8, UR4, -UR8, URZ ;  /* 0x8000000804087297 */ /* 0x000fe2000fffe03f */
[----:B------:R2:W-:Y:S01]  /*54b0*/  STL [R1+0x150], R151 ;  /* 0x0001509701007387 */ /* 0x0005e20000100800 */
[C---:B0-----:R-:W-:Y:S02]  /*54c0*/  LOP3.LUT R132, R0.reuse, 0x26, RZ, 0xfc, !PT ;  /* 0x0000002600847812 */ /* 0x041fe400078efcff */
[----:B-1----:R-:W-:-:S03]  /*54d0*/  LOP3.LUT R131, R0, 0x28, RZ, 0xfc, !PT ;  /* 0x0000002800837812 */ /* 0x002fc600078efcff */
[----:B------:R-:W-:Y:S02]  /*54e0*/  IMAD R132, R132, UR15, RZ ;  /* 0x0000000f84847c24 */ /* 0x000fe4000f8e02ff */
[----:B------:R-:W-:Y:S02]  /*54f0*/  IMAD R132, R134, UR15, RZ ;  /* 0x0000000f86847c24 */ /* 0x000fe4000f8e02ff */
[----:B--2---:R-:W-:Y:S02]  /*5500*/  IMAD R151, R136, UR15, RZ ;  /* 0x0000000f88977c24 */ /* 0x004fe4000f8e02ff */
[----:B------:R-:W-:Y:S01]  /*5510*/  IMAD R136, R79, UR15, RZ ;  /* 0x0000000f4f887c24 */ /* 0x000fe2000f8e02ff */
[----:B------:R-:W-:Y:S01]  /*5520*/  CS2R R78, SRZ ;  /* 0x00000000004e7805 */ /* 0x000fe2000001ff00 */
[----:B------:R-:W-:Y:S02]  /*5530*/  IMAD R136, R82, UR15, RZ ;  /* 0x0000000f52887c24 */ /* 0x000fe4000f8e02ff */
[----:B------:R-:W-:Y:S01]  /*5540*/  IMAD R136, R85, UR15, RZ ;  /* 0x0000000f55887c24 */ /* 0x000fe2000f8e02ff */
[----:B------:R-:W-:Y:S01]  /*5550*/  CS2R R84, SRZ ;  /* 0x0000000000547805 */ /* 0x000fe2000001ff00 */
[----:B------:R-:W-:-:S02]  /*5560*/  IMAD R136, R131, UR15, RZ ;  /* 0x0000000f83887c24 */ /* 0x000fc4000f8e02ff */
[----:B------:R-:W-:Y:S02]  /*5570*/  IMAD R131, R133, UR15, RZ ;  /* 0x0000000f85837c24 */ /* 0x000fe4000f8e02ff */
[----:B------:R-:W-:Y:S01]  /*5580*/  IMAD R151, R80, UR15, RZ ;  /* 0x0000000f50977c24 */ /* 0x000fe2000f8e02ff */
[----:B------:R-:W-:Y:S01]  /*5590*/  CS2R R80, SRZ ;  /* 0x0000000000507805 */ /* 0x000fe2000001ff00 */
[----:B------:R-:W-:Y:S02]  /*55a0*/  IMAD R131, R135, UR15, RZ ;  /* 0x0000000f87837c24 */ /* 0x000fe4000f8e02ff */
[----:B------:R-:W-:Y:S01]  /*55b0*/  IMAD R151, R83, UR15, RZ ;  /* 0x0000000f53977c24 */ /* 0x000fe2000f8e02ff */
[----:B------:R-:W-:Y:S01]  /*55c0*/  CS2R R82, SRZ ;  /* 0x0000000000527805 */ /* 0x000fe2000001ff00 */
[----:B------:R-:W-:Y:S02]  /*55d0*/  IMAD R132, R0, UR15, RZ ;  /* 0x0000000f00847c24 */ /* 0x000fe4000f8e02ff */
[----:B------:R-:W-:-:S02]  /*55e0*/  IMAD R131, R150, UR15, RZ ;  /* 0x0000000f96837c24 */ /* 0x000fc4000f8e02ff */
[----:B------:R-:W-:Y:S01]  /*55f0*/  IMAD R151, R86, UR15, RZ ;  /* 0x0000000f56977c24 */ /* 0x000fe2000f8e02ff */
[----:B------:R-:W-:Y:S01]  /*5600*/  CS2R R86, SRZ ;  /* 0x0000000000567805 */ /* 0x000fe2000001ff00 */
[----:B------:R-:W-:Y:S02]  /*5610*/  IMAD R133, R149, UR15, RZ ;  /* 0x0000000f95857c24 */ /* 0x000fe4000f8e02ff */
[----:B------:R-:W-:Y:S02]  /*5620*/  IMAD R132, R148, UR15, RZ ;  /* 0x0000000f94847c24 */ /* 0x000fe4000f8e02ff */
[----:B------:R-:W-:Y:S02]  /*5630*/  IMAD R131, R147, UR15, RZ ;  /* 0x0000000f93837c24 */ /* 0x000fe4000f8e02ff */
[----:B------:R-:W-:Y:S02]  /*5640*/  IMAD R133, R146, UR15, RZ ;  /* 0x0000000f92857c24 */ /* 0x000fe4000f8e02ff */
[----:B------:R-:W-:-:S02]  /*5650*/  IMAD R132, R145, UR15, RZ ;  /* 0x0000000f91847c24 */ /* 0x000fc4000f8e02ff */
[----:B------:R-:W-:Y:S02]  /*5660*/  IMAD R131, R144, UR15, RZ ;  /* 0x0000000f90837c24 */ /* 0x000fe4000f8e02ff */
[----:B------:R-:W-:Y:S02]  /*5670*/  IMAD R133, R143, UR15, RZ ;  /* 0x0000000f8f857c24 */ /* 0x000fe4000f8e02ff */
[----:B------:R-:W-:Y:S02]  /*5680*/  IMAD R132, R142, UR15, RZ ;  /* 0x0000000f8e847c24 */ /* 0x000fe4000f8e02ff */
[----:B------:R-:W-:Y:S02]  /*5690*/  IMAD R131, R141, UR15, RZ ;  /* 0x0000000f8d837c24 */ /* 0x000fe4000f8e02ff */
[----:B------:R-:W-:Y:S02]  /*56a0*/  IMAD R133, R140, UR15, RZ ;  /* 0x0000000f8c857c24 */ /* 0x000fe4000f8e02ff */
[----:B------:R-:W-:-:S02]  /*56b0*/  IMAD R132, R139, UR15, RZ ;  /* 0x0000000f8b847c24 */ /* 0x000fc4000f8e02ff */
[----:B------:R-:W-:Y:S01]  /*56c0*/  IMAD R131, R138, UR15, RZ ;  /* 0x0000000f8a837c24 */ /* 0x000fe2000f8e02ff */
[----:B------:R-:W-:-:S06]  /*56d0*/  ULDC UR15, c[0x0][0x23c] ;  /* 0x00008f00000f7ab9 */ /* 0x000fcc0000000800 */
.L_x_2:
[----:B-----5:R0:W-:Y:S01]  /*56e0*/  STL [R1+0x154], R2 ;  /* 0x0001540201007387 */ /* 0x0201e20000100800 */
[----:B------:R-:W-:Y:S01]  /*56f0*/  ULDC UR19, c[0x0][0x238] ;  /* 0x00008e0000137ab9 */ /* 0x000fe20000000800 */
[C---:B------:R-:W-:Y:S01]  /*5700*/  LOP3.LUT R140, R0.reuse, 0x2, RZ, 0xfc, !PT ;  /* 0x00000002008c7812 */ /* 0x040fe200078efcff */
[C---:B------:R-:W-:Y:S01]  /*5710*/  IMAD R133, R0.reuse, UR19, RZ ;  /* 0x0000001300857c24 */ /* 0x040fe2000f8e02ff */
[C---:B------:R-:W-:Y:S01]  /*5720*/  LOP3.LUT R136, R0.reuse, 0x2, RZ, 0xfc, !PT ;  /* 0x0000000200887812 */ /* 0x040fe200078efcff */
[----:B------:R-:W-:Y:S01]  /*5730*/  ULDC UR20, c[0x0][0x238] ;  /* 0x00008e0000147ab9 */ /* 0x000fe20000000800 */
[----:B------:R-:W-:Y:S01]  /*5740*/  ISETP.GE.AND P6, PT, R0, UR14, PT ;  /* 0x0000000e00007c0c */ /* 0x000fe2000bfc6270 */
[----:B------:R-:W-:Y:S01]  /*5750*/  IMAD R140, R140, UR20, RZ ;  /* 0x000000148c8c7c24 */ /* 0x000fe2000f8e02ff */
[C---:B------:R-:W-:Y:S01]  /*5760*/  IADD3 R134, P0, R133.reuse, R91, RZ ;  /* 0x0000005b85867210 */ /* 0x040fe20007f1e0ff */
[----:B------:R-:W-:Y:S01]  /*5770*/  ULDC UR19, c[0x0][0x238] ;  /* 0x00008e0000137ab9 */ /* 0x000fe20000000800 */
[----:B0-----:R-:W0:Y:S01]  /*5780*/  S2R R2, SR_TID.X ;  /* 0x0000000000027919 */ /* 0x001e220000002100 */
[----:B------:R-:W-:Y:S01]  /*5790*/  ISETP.GE.AND P3, PT, R136, UR14, PT ;  /* 0x0000000e88007c0c */ /* 0x000fe2000bf66270 */
[----:B------:R-:W-:Y:S01]  /*57a0*/  ULDC UR20, c[0x0][0x238] ;  /* 0x00008e0000147ab9 */ /* 0x000fe20000000800 */
[----:B------:R-:W-:Y:S01]  /*57b0*/  LOP3.LUT R136, R0, 0x4, RZ, 0xfc, !PT ;  /* 0x0000000400887812 */ /* 0x000fe200078efcff */
[----:B------:R-:W-:Y:S01]  /*57c0*/  ULDC UR21, c[0x0][0x238] ;  /* 0x00008e0000157ab9 */ /* 0x000fe20000000800 */
[----:B------:R-:W-:-:S02]  /*57d0*/  LEA.HI.X.SX32 R135, R133, R3, 0x1, P0 ;  /* 0x0000000385877211 */ /* 0x000fc400000f0eff */
[----:B------:R-:W-:Y:S01]  /*57e0*/  PRMT R160, RZ, 0x7610, R160 ;  /* 0x00007610ffa07816 */ /* 0x000fe200000000a0 */
[----:B------:R-:W-:Y:S01]  /*57f0*/  IMAD R136, R136, UR19, RZ ;  /* 0x0000001388887c24 */ /* 0x000fe2000f8e02ff */
[C---:B------:R-:W-:Y:S01]  /*5800*/  LOP3.LUT R133, R0.reuse, 0x4, RZ, 0xfc, !PT ;  /* 0x0000000400857812 */ /* 0x040fe200078efcff */
[----:B------:R-:W-:Y:S01]  /*5810*/  ULDC UR19, c[0x0][0x238] ;  /* 0x00008e0000137ab9 */ /* 0x000fe20000000800 */
[----:B------:R-:W-:Y:S02]  /*5820*/  LOP3.LUT R137, R0, 0x6, RZ, 0xfc, !PT ;  /* 0x0000000600897812 */ /* 0x000fe400078efcff */
[----:B------:R-:W-:Y:S01]  /*5830*/  ISETP.GE.AND P5, PT, R133, UR14, PT ;  /* 0x0000000e85007c0c */ /* 0x000fe2000bfa6270 */
[----:B------:R1:W2:Y:S01]  /*5840*/  @!P6 LDG.E.U8 R160, desc[UR16][R134.64] ;  /* 0x0000001086a0e981 */ /* 0x0002a2000c1e1100 */
[----:B------:R-:W-:Y:S02]  /*5850*/  PRMT R155, RZ, 0x7610, R155 ;  /* 0x00007610ff9b7816 */ /* 0x000fe4000000009b */
[----:B0-----:R-:W-:-:S02]  /*5860*/  LEA.HI R132, R2, 0x1e, RZ, 0x1a ;  /* 0x0000001e02847811 */ /* 0x001fc400078fd0ff */
[----:B------:R-:W-:Y:S02]  /*5870*/  PRMT R154, RZ, 0x7610, R154 ;  /* 0x00007610ff9a7816 */ /* 0x000fe4000000009a */
[----:B------:R-:W-:Y:S02]  /*5880*/  ISETP.GE.AND P2, PT, R132, UR14, PT ;  /* 0x0000000e84007c0c */ /* 0x000fe4000bf46270 */
[-C--:B------:R-:W-:Y:S02]  /*5890*/  IADD3 R132, P1, R140, R91.reuse, RZ ;  /* 0x0000005b8c847210 */ /* 0x080fe40007f3e0ff */
[----:B-1----:R-:W-:Y:S02]  /*58a0*/  IADD3 R134, P6, R136, R91, RZ ;  /* 0x0000005b88867210 */ /* 0x002fe40007fde0ff */
[----:B------:R-:W-:Y:S02]  /*58b0*/  LEA.HI.X.SX32 R133, R140, R3, 0x1, P1 ;  /* 0x000000038c857211 */ /* 0x000fe400008f0eff */
[----:B------:R-:W-:-:S02]  /*58c0*/  LOP3.LUT R140, R0, 0x6, RZ, 0xfc, !PT ;  /* 0x00000006008c7812 */ /* 0x000fc400078efcff */
[----:B------:R-:W-:Y:S01]  /*58d0*/  ISETP.GE.AND P1, PT, R137, UR14, PT ;  /* 0x0000000e89007c0c */ /* 0x000fe2000bf26270 */
[----:B------:R0:W3:Y:S01]  /*58e0*/  @!P3 LDG.E.U8 R155, desc[UR16][R132.64] ;  /* 0x00000010849bb981 */ /* 0x0000e2000c1e1100 */
[----:B------:R-:W-:Y:S01]  /*58f0*/  LEA.HI.X.SX32 R135, R136, R3, 0x1, P6 ;  /* 0x0000000388877211 */ /* 0x000fe200030f0eff */
[----:B------:R-:W-:Y:S01]  /*5900*/  IMAD R140, R140, UR20, RZ ;  /* 0x000000148c8c7c24 */ /* 0x000fe2000f8e02ff */
[C---:B------:R-:W-:Y:S01]  /*5910*/  LOP3.LUT R137, R0.reuse, 0x8, RZ, 0xfc, !PT ;  /* 0x0000000800897812 */ /* 0x040fe200078efcff */
[----:B------:R-:W-:Y:S01]  /*5920*/  ULDC UR20, c[0x0][0x238] ;  /* 0x00008e0000147ab9 */ /* 0x000fe20000000800 */
[----:B------:R-:W-:Y:S01]  /*5930*/  LOP3.LUT R136, R0, 0x8, RZ, 0xfc, !PT ;  /* 0x0000000800887812 */ /* 0x000fe200078efcff */
[----:B------:R1:W4:Y:S01]  /*5940*/  @!P5 LDG.E.U8 R154, desc[UR16][R134.64] ;  /* 0x00000010869ad981 */ /* 0x000322000c1e1100 */
[----:B------:R-:W-:Y:S01]  /*5950*/  PRMT R152, RZ, 0x7610, R152 ;  /* 0x00007610ff987816 */ /* 0x000fe20000000098 */
[----:B------:R-:W-:Y:S01]  /*5960*/  IMAD R137, R137, UR19, RZ ;  /* 0x0000001389897c24 */ /* 0x000fe2000f8e02ff */
[----:B------:R-:W-:Y:S01]  /*5970*/  ISETP.GE.AND P6, PT, R136, UR14, PT ;  /* 0x0000000e88007c0c */ /* 0x000fe2000bfc6270 */
[----:B------:R-:W-:Y:S01]  /*5980*/  ULDC UR19, c[0x0][0x238] ;  /* 0x00008e0000137ab9 */ /* 0x000fe20000000800 */
[----:B0-----:R-:W-:-:S02]  /*5990*/  IADD3 R132, P3, R140, R91, RZ ;  /* 0x0000005b8c847210 */ /* 0x001fc40007f7e0ff */
[----:B------:R-:W-:Y:S02]  /*59a0*/  LOP3.LUT R136, R0, 0xa, RZ, 0xfc, !PT ;  /* 0x0000000a00887812 */ /* 0x000fe400078efcff */
[----:B------:R-:W-:Y:S02]  /*59b0*/  LEA.HI.X.SX32 R133, R140, R3, 0x1, P3 ;  /* 0x000000038c857211 */ /* 0x000fe400018f0eff */
[C---:B-1----:R-:W-:Y:S02]  /*59c0*/  IADD3 R134, P5, R137.reuse, R91, RZ ;  /* 0x0000005b89867210 */ /* 0x042fe40007fbe0ff */
[----:B------:R-:W-:Y:S02]  /*59d0*/  ISETP.GE.AND P3, PT, R136, UR14, PT ;  /* 0x0000000e88007c0c */ /* 0x000fe4000bf66270 */
[----:B------:R-:W-:Y:S02]  /*59e0*/  LOP3.LUT R136, R0, 0xc, RZ, 0xfc, !PT ;  /* 0x0000000c00887812 */ /* 0x000fe400078efcff */
[----:B------:R-:W-:-:S02]  /*59f0*/  LEA.HI.X.SX32 R135, R137, R3, 0x1, P5 ;  /* 0x0000000389877211 */ /* 0x000fc400028f0eff */
[C---:B------:R-:W-:Y:S01]  /*5a00*/  ISETP.GE.AND P5, PT, R136.reuse, UR14, PT ;  /* 0x0000000e88007c0c */ /* 0x040fe2000bfa6270 */
[----:B------:R-:W-:Y:S01]  /*5a10*/  IMAD R136, R136, UR19, RZ ;  /* 0x0000001388887c24 */ /* 0x000fe2000f8e02ff */
[----:B------:R-:W-:Y:S01]  /*5a20*/  LOP3.LUT R137, R0, 0xa, RZ, 0xfc, !PT ;  /* 0x0000000a00897812 */ /* 0x000fe200078efcff */
[----:B------:R0:W4:Y:S01]  /*5a30*/  @!P6 LDG.E.U8 R152, desc[UR16][R134.64] ;  /* 0x000000108698e981 */ /* 0x000122000c1e1100 */
[----:B------:R-:W-:Y:S01]  /*5a40*/  PRMT R153, RZ, 0x7610, R153 ;  /* 0x00007610ff997816 */ /* 0x000fe20000000099 */
[----:B------:R-:W-:Y:S01]  /*5a50*/  ULDC UR19, c[0x0][0x238] ;  /* 0x00008e0000137ab9 */ /* 0x000fe20000000800 */
[----:B------:R-:W-:Y:S01]  /*5a60*/  LEA.HI R131, R2, 0xe, RZ, 0x1a ;  /* 0x0000000e02837811 */ /* 0x000fe200078fd0ff */
[----:B------:R-:W-:Y:S01]  /*5a70*/  IMAD R137, R137, UR20, RZ ;  /* 0x0000001489897c24 */ /* 0x000fe2000f8e02ff */
[----:B------:R-:W-:Y:S01]  /*5a80*/  PRMT R151, RZ, 0x7610, R151 ;  /* 0x00007610ff977816 */ /* 0x000fe20000000097 */
[----:B------:R-:W-:Y:S01]  /*5a90*/  ULDC UR20, c[0x0][0x238] ;  /* 0x00008e0000147ab9 */ /* 0x000fe20000000800 */
[----:B------:R1:W4:Y:S01]  /*5aa0*/  @!P1 LDG.E.U8 R153, desc[UR16][R132.64] ;  /* 0x0000001084999981 */ /* 0x000322000c1e1100 */
[----:B------:R-:W-:-:S02]  /*5ab0*/  LOP3.LUT R140, R0, 0x10, RZ, 0xfc, !PT ;  /* 0x00000010008c7812 */ /* 0x000fc400078efcff */
[C---:B0-----:R-:W-:Y:S02]  /*5ac0*/  IADD3 R134, P6, R136.reuse, R91, RZ ;  /* 0x0000005b88867210 */ /* 0x041fe40007fde0ff */
[----:B------:R-:W-:Y:S02]  /*5ad0*/  ISETP.GE.AND P4, PT, R131, UR14, PT ;  /* 0x0000000e83007c0c */ /* 0x000fe4000bf86270 */
[----:B------:R-:W-:Y:S02]  /*5ae0*/  LEA.HI.X.SX32 R135, R136, R3, 0x1, P6 ;  /* 0x0000000388877211 */ /* 0x000fe400030f0eff */
[----:B------:R-:W0:Y:S01]  /*5af0*/  S2R R136, SR_TID.X ;  /* 0x0000000000887919 */ /* 0x000e220000002100 */
[C---:B-1----:R-:W-:Y:S02]  /*5b00*/  IADD3 R132, P1, R137.reuse, R91, RZ ;  /* 0x0000005b89847210 */ /* 0x042fe40007f3e0ff */
[----:B------:R-:W-:Y:S02]  /*5b10*/  PRMT R150, RZ, 0x7610, R150 ;  /* 0x00007610ff967816 */ /* 0x000fe40000000096 */
[----:B------:R-:W-:Y:S01]  /*5b20*/  LEA.HI.X.SX32 R133, R137, R3, 0x1, P1 ;  /* 0x0000000389857211 */ /* 0x000fe200008f0eff */
[----:B------:R-:W-:Y:S01]  /*5b30*/  IMAD R140, R140, UR19, RZ ;  /* 0x000000138c8c7c24 */ /* 0x000fe2000f8e02ff */
[----:B------:R-:W-:Y:S01]  /*5b40*/  LOP3.LUT R147, R0, 0x12, RZ, 0xfc, !PT ;  /* 0x0000001200937812 */ /* 0x000fe200078efcff */
[----:B------:R-:W-:Y:S01]  /*5b50*/  ULDC UR19, c[0x0][0x238] ;  /* 0x00008e0000137ab9 */ /* 0x000fe20000000800 */
[----:B------:R1:W4:Y:S01]  /*5b60*/  @!P5 LDG.E.U8 R150, desc[UR16][R134.64] ;  /* 0x000000108696d981 */ /* 0x000322000c1e1100 */
[----:B------:R-:W-:-:S02]  /*5b70*/  PRMT R138, RZ, 0x7610, R138 ;  /* 0x00007610ff8a7816 */ /* 0x000fc4000000008a */
[C---:B------:R-:W-:Y:S01]  /*5b80*/  LOP3.LUT R131, R0.reuse, 0x20, RZ, 0xfc, !PT ;  /* 0x0000002000837812 */ /* 0x040fe200078efcff */
[----:B------:R0:W4:Y:S01]  /*5b90*/  @!P3 LDG.E.U8 R151, desc[UR16][R132.64] ;  /* 0x000000108497b981 */ /* 0x000122000c1e1100 */
[----:B------:R-:W-:Y:S02]  /*5ba0*/  LOP3.LUT R141, R0, 0x12, RZ, 0xfc, !PT ;  /* 0x00000012008d7812 */ /* 0x000fe400078efcff */
[----:B------:R-:W-:Y:S02]  /*5bb0*/  ISETP.GE.AND P0, PT, R131, UR14, PT ;  /* 0x0000000e83007c0c */ /* 0x000fe4000bf06270 */
[----:B-1----:R-:W-:Y:S02]  /*5bc0*/  PRMT R135, RZ, 0x7610, R135 ;  /* 0x00007610ff877816 */ /* 0x002fe40000000087 */
[----:B0-----:R-:W-:Y:S02]  /*5bd0*/  LEA.HI R146, R136, 0xe, RZ, 0x1a ;  /* 0x0000000e88927811 */ /* 0x001fe400078fd0ff */
[----:B------:R-:W-:-:S03]  /*5be0*/  LOP3.LUT R136, R0, 0x10, RZ, 0xfc, !PT ;  /* 0x0000001000887812 */ /* 0x000fc600078efcff */
[----:B------:R-:W-:Y:S01]  /*5bf0*/  IMAD R146, R146, UR20, RZ ;  /* 0x0000001492927c24 */ /* 0x000fe2000f8e02ff */
[----:B------:R-:W-:Y:S01]  /*5c00*/  ISETP.GE.AND P6, PT, R136, UR14, PT ;  /* 0x0000000e88007c0c */ /* 0x000fe2000bfc6270 */
[----:B------:R-:W-:-:S03]  /*5c10*/  ULDC UR20, c[0x0][0x238] ;  /* 0x00008e0000147ab9 */ /* 0x000fc60000000800 */
[-C--:B------:R-:W-:Y:S01]  /*5c20*/  IADD3 R132, P3, R146, R91.reuse, RZ ;  /* 0x0000005b92847210 */ /* 0x080fe20007f7e0ff */
[----:B------:R-:W-:Y:S01]  /*5c30*/  IMAD R147, R147, UR20, RZ ;  /* 0x0000001493937c24 */ /* 0x000fe2000f8e02ff */
[----:B------:R-:W-:Y:S01]  /*5c40*/  IADD3 R136, P5, R140, R91, RZ ;  /* 0x0000005b8c887210 */ /* 0x000fe20007fbe0ff */
[----:B------:R-:W-:Y:S01]  /*5c50*/  ULDC UR20, c[0x0][0x238] ;  /* 0x00008e0000147ab9 */ /* 0x000fe20000000800 */
[-C--:B------:R-:W-:Y:S02]  /*5c60*/  LEA.HI.X.SX32 R133, R146, R3.reuse, 0x1, P3 ;  /* 0x0000000392857211 */ /* 0x080fe400018f0eff */
[----:B------:R-:W-:Y:S02]  /*5c70*/  LOP3.LUT R146, R0, 0x14, RZ, 0xfc, !PT ;  /* 0x0000001400927812 */ /* 0x000fe400078efcff */
[----:B------:R-:W-:Y:S01]  /*5c80*/  LEA.HI.X.SX32 R137, R140, R3, 0x1, P5 ;  /* 0x000000038c897211 */ /* 0x000fe200028f0eff */
[----:B------:R0:W4:Y:S01]  /*5c90*/  @!P4 LDG.E.U8 R135, desc[UR16][R132.64] ;  /* 0x000000108487c981 */ /* 0x000122000c1e1100 */
[----:B------:R-:W-:Y:S01]  /*5ca0*/  LOP3.LUT R140, R0, 0x14, RZ, 0xfc, !PT ;  /* 0x00000014008c7812 */ /* 0x000fe200078efcff */
[----:B------:R-:W-:Y:S01]  /*5cb0*/  IMAD R146, R146, UR19, RZ ;  /* 0x0000001392927c24 */ /* 0x000fe2000f8e02ff */
[----:B------:R-:W-:Y:S01]  /*5cc0*/  LOP3.LUT R131, R0, 0x22, RZ, 0xfc, !PT ;  /* 0x0000002200837812 */ /* 0x000fe200078efcff */
[----:B------:R1:W4:Y:S01]  /*5cd0*/  @!P6 LDG.E.U8 R138, desc[UR16][R136.64] ;  /* 0x00000010888ae981 */ /* 0x000322000c1e1100 */
[----:B------:R-:W-:Y:S01]  /*5ce0*/  ISETP.GE.AND P4, PT, R140, UR14, PT ;  /* 0x0000000e8c007c0c */ /* 0x000fe2000bf86270 */
[----:B------:R-:W-:Y:S01]  /*5cf0*/  ULDC UR19, c[0x0][0x238] ;  /* 0x00008e0000137ab9 */ /* 0x000fe20000000800 */
[----:B0-----:R-:W-:-:S02]  /*5d00*/  IADD3 R132, P5, R147, R91, RZ ;  /* 0x0000005b93847210 */ /* 0x001fc40007fbe0ff */
[C---:B------:R-:W-:Y:S02]  /*5d10*/  IADD3 R140, P6, R146.reuse, R91, RZ ;  /* 0x0000005b928c7210 */ /* 0x040fe40007fde0ff */
[-C--:B------:R-:W-:Y:S02]  /*5d20*/  LEA.HI.X.SX32 R133, R147, R3.reuse, 0x1, P5 ;  /* 0x0000000393857211 */ /* 0x080fe400028f0eff */
[----:B------:R-:W0:Y:S01]  /*5d30*/  S2R R147, SR_TID.X ;  /* 0x0000000000937919 */ /* 0x000e220000002100 */
[----:B------:R-:W-:Y:S02]  /*5d40*/  ISETP.GE.AND P3, PT, R141, UR14, PT ;  /* 0x0000000e8d007c0c */ /* 0x000fe4000bf66270 */
[----:B------:R-:W-:Y:S02]  /*5d50*/  LEA.HI.X.SX32 R141, R146, R3, 0x1, P6 ;  /* 0x00000003928d7211 */ /* 0x000fe400030f0eff */
[----:B------:R-:W-:Y:S02]  /*5d60*/  ISETP.GE.AND P1, PT, R131, UR14, PT ;  /* 0x0000000e83007c0c */ /* 0x000fe4000bf26270 */
[----:B------:R-:W-:-:S02]  /*5d70*/  LOP3.LUT R146, R0, 0x16, RZ, 0xfc, !PT ;  /* 0x0000001600927812 */ /* 0x000fc400078efcff */
[----:B------:R-:W-:Y:S02]  /*5d80*/  LOP3.LUT R131, R0, 0x16, RZ, 0xfc, !PT ;  /* 0x0000001600837812 */ /* 0x000fe400078efcff */
[----:B------:R-:W-:Y:S01]  /*5d90*/  PRMT R144, RZ, 0x7610, R144 ;  /* 0x00007610ff907816 */ /* 0x000fe20000000090 */
[----:B------:R-:W-:Y:S01]  /*5da0*/  IMAD R146, R146, UR19, RZ ;  /* 0x0000001392927c24 */ /* 0x000fe2000f8e02ff */
[----:B------:R-:W-:Y:S01]  /*5db0*/  ISETP.GE.AND P5, PT, R131, UR14, PT ;  /* 0x0000000e83007c0c */ /* 0x000fe2000bfa6270 */
[----:B------:R-:W-:Y:S01]  /*5dc0*/  ULDC UR19, c[0x0][0x238] ;  /* 0x00008e0000137ab9 */ /* 0x000fe20000000800 */
[C---:B------:R-:W-:Y:S02]  /*5dd0*/  LOP3.LUT R134, R0.reuse, 0x18, RZ, 0xfc, !PT ;  /* 0x0000001800867812 */ /* 0x040fe400078efcff */
[----:B------:R-:W-:Y:S01]  /*5de0*/  LOP3.LUT R131, R0, 0x18, RZ, 0xfc, !PT ;  /* 0x0000001800837812 */ /* 0x000fe200078efcff */
[----:B------:R0:W4:Y:S01]  /*5df0*/  @!P3 LDG.E.U8 R144, desc[UR16][R132.64] ;  /* 0x000000108490b981 */ /* 0x000122000c1e1100 */
[----:B-1----:R-:W-:-:S02]  /*5e00*/  PRMT R136, RZ, 0x7610, R136 ;  /* 0x00007610ff887816 */ /* 0x002fc40000000088 */
[----:B------:R-:W-:Y:S01]  /*5e10*/  ISETP.GE.AND P3, PT, R134, UR14, PT ;  /* 0x0000000e86007c0c */ /* 0x000fe2000bf66270 */
[----:B------:R-:W-:Y:S01]  /*5e20*/  IMAD R131, R131, UR20, RZ ;  /* 0x0000001483837c24 */ /* 0x000fe2000f8e02ff */
[----:B------:R-:W-:Y:S01]  /*5e30*/  LOP3.LUT R134, R0, 0x1a, RZ, 0xfc, !PT ;  /* 0x0000001a00867812 */ /* 0x000fe200078efcff */
[----:B------:R-:W-:Y:S01]  /*5e40*/  ULDC UR20, c[0x0][0x238] ;  /* 0x00008e0000147ab9 */ /* 0x000fe20000000800 */
[----:B------:R-:W-:Y:S01]  /*5e50*/  PRMT R145, RZ, 0x7610, R145 ;  /* 0x00007610ff917816 */ /* 0x000fe20000000091 */
[----:B------:R1:W4:Y:S01]  /*5e60*/  @!P4 LDG.E.U8 R136, desc[UR16][R140.64] ;  /* 0x000000108c88c981 */ /* 0x000322000c1e1100 */
[----:B0-----:R-:W-:-:S04]  /*5e70*/  IADD3 R132, P6, R146, R91, RZ ;  /* 0x0000005b92847210 */ /* 0x001fc80007fde0ff */
[----:B------:R-:W-:Y:S02]  /*5e80*/  LEA.HI.X.SX32 R133, R146, R3, 0x1, P6 ;  /* 0x0000000392857211 */ /* 0x000fe400030f0eff */
[C---:B------:R-:W-:Y:S01]  /*5e90*/  ISETP.GE.AND P6, PT, R134.reuse, UR14, PT ;  /* 0x0000000e86007c0c */ /* 0x040fe2000bfc6270 */
[----:B------:R-:W-:Y:S01]  /*5ea0*/  IMAD R134, R134, UR19, RZ ;  /* 0x0000001386867c24 */ /* 0x000fe2000f8e02ff */
[C---:B-1----:R-:W-:Y:S01]  /*5eb0*/  IADD3 R140, P4, R131.reuse, R91, RZ ;  /* 0x0000005b838c7210 */ /* 0x042fe20007f9e0ff */
[----:B------:R0:W4:Y:S01]  /*5ec0*/  @!P5 LDG.E.U8 R145, desc[UR16][R132.64] ;  /* 0x000000108491d981 */ /* 0x000122000c1e1100 */
[----:B------:R-:W-:Y:S01]  /*5ed0*/  LOP3.LUT R146, R0, 0x1c, RZ, 0xfc, !PT ;  /* 0x0000001c00927812 */ /* 0x000fe200078efcff */
[----:B------:R-:W-:Y:S01]  /*5ee0*/  ULDC UR19, c[0x0][0x238] ;  /* 0x00008e0000137ab9 */ /* 0x000fe20000000800 */
[----:B------:R-:W-:Y:S02]  /*5ef0*/  LEA.HI.X.SX32 R141, R131, R3, 0x1, P4 ;  /* 0x00000003838d7211 */ /* 0x000fe400020f0eff */
[----:B------:R-:W-:-:S02]  /*5f00*/  PRMT R148, RZ, 0x7610, R148 ;  /* 0x00007610ff947816 */ /* 0x000fc40000000094 */
[----:B0-----:R-:W-:-:S04]  /*5f10*/  IADD3 R132, P4, R134, R91, RZ ;  /* 0x0000005b86847210 */ /* 0x001fc80007f9e0ff */
[----:B------:R0:W4:Y:S01]  /*5f20*/  @!P3 LDG.E.U8 R148, desc[UR16][R140.64] ;  /* 0x000000108c94b981 */ /* 0x000122000c1e1100 */
[C---:B------:R-:W-:Y:S01]  /*5f30*/  ISETP.GE.AND P5, PT, R146.reuse, UR14, PT ;  /* 0x0000000e92007c0c */ /* 0x040fe2000bfa6270 */
[----:B------:R-:W-:Y:S01]  /*5f40*/  IMAD R146, R146, UR20, RZ ;  /* 0x0000001492927c24 */ /* 0x000fe2000f8e02ff */
[----:B------:R-:W-:Y:S01]  /*5f50*/  LEA.HI.X.SX32 R133, R134, R3, 0x1, P4 ;  /* 0x0000000386857211 */ /* 0x000fe200020f0eff */
[----:B------:R-:W-:Y:S01]  /*5f60*/  ULDC UR20, c[0x0][0x238] ;  /* 0x00008e0000147ab9 */ /* 0x000fe20000000800 */
[----:B------:R-:W-:Y:S02]  /*5f70*/  LEA.HI R134, R147, 0x1e, RZ, 0x1a ;  /* 0x0000001e93867811 */ /* 0x000fe400078fd0ff */
[----:B------:R-:W-:Y:S02]  /*5f80*/  PRMT R149, RZ, 0x7610, R149 ;  /* 0x00007610ff957816 */ /* 0x000fe40000000095 */
[----:B0-----:R-:W-:Y:S01]  /*5f90*/  IADD3 R140, P4, R146, R91, RZ ;  /* 0x0000005b928c7210 */ /* 0x001fe20007f9e0ff */
[----:B------:R-:W-:Y:S01]  /*5fa0*/  IMAD R134, R134, UR19, RZ ;  /* 0x0000001386867c24 */ /* 0x000fe2000f8e02ff */
[----:B------:R-:W-:-:S02]  /*5fb0*/  LOP3.LUT R131, R0, 0x24, RZ, 0xfc, !PT ;  /* 0x0000002400837812 */ /* 0x000fc400078efcff */
[----:B------:R0:W4:Y:S01]  /*5fc0*/  @!P6 LDG.E.U8 R149, desc[UR16][R132.64] ;  /* 0x000000108495e981 */ /* 0x000122000c1e1100 */
[----:B------:R-:W-:Y:S01]  /*5fd0*/  LEA.HI.X.SX32 R141, R146, R3, 0x1, P4 ;  /* 0x00000003928d7211 */ /* 0x000fe200020f0eff */
[----:B------:R-:W-:Y:S01]  /*5fe0*/  ULDC UR19, c[0x0][0x238] ;  /* 0x00008e0000137ab9 */ /* 0x000fe20000000800 */
[----:B------:R-:W-:Y:S02]  /*5ff0*/  IADD3 R146, P6, R134, R91, RZ ;  /* 0x0000005b86927210 */ /* 0x000fe40007fde0ff */
[C---:B------:R-:W-:Y:S02]  /*6000*/  LOP3.LUT R156, R0.reuse, 0x20, RZ, 0xfc, !PT ;  /* 0x00000020009c7812 */ /* 0x040fe400078efcff */
[----:B------:R-:W-:Y:S02]  /*6010*/  ISETP.GE.AND P3, PT, R131, UR14, PT ;  /* 0x0000000e83007c0c */ /* 0x000fe4000bf66270 */
[----:B------:R-:W-:Y:S02]  /*6020*/  LOP3.LUT R131, R0, 0x26, RZ, 0xfc, !PT ;  /* 0x0000002600837812 */ /* 0x000fe400078efcff */
[----:B0-----:R-:W-:Y:S01]  /*6030*/  PRMT R132, RZ, 0x7610, R132 ;  /* 0x00007610ff847816 */ /* 0x001fe20000000084 */
[----:B------:R-:W-:Y:S01]  /*6040*/  IMAD R156, R156, UR20, RZ ;  /* 0x000000149c9c7c24 */ /* 0x000fe2000f8e02ff */
[----:B------:R-:W-:Y:S01]  /*6050*/  LEA.HI.X.SX32 R147, R134, R3, 0x1, P6 ;  /* 0x0000000386937211 */ /* 0x000fe200030f0eff */
[----:B------:R-:W-:Y:S01]  /*6060*/  ULDC UR20, c[0x0][0x238] ;  /* 0x00008e0000147ab9 */ /* 0x000fe20000000800 */
[----:B------:R-:W-:-:S02]  /*6070*/  LOP3.LUT R134, R0, 0x22, RZ, 0xfc, !PT ;  /* 0x0000002200867812 */ /* 0x000fc400078efcff */
[----:B------:R-:W-:Y:S01]  /*6080*/  ISETP.GE.AND P4, PT, R131, UR14, PT ;  /* 0x0000000e83007c0c */ /* 0x000fe2000bf86270 */
[----:B------:R0:W4:Y:S01]  /*6090*/  @!P5 LDG.E.U8 R132, desc[UR16][R140.64] ;  /* 0x000000108c84d981 */ /* 0x000122000c1e1100 */
[----:B------:R-:W-:Y:S02]  /*60a0*/  LOP3.LUT R131, R0, 0x28, RZ, 0xfc, !PT ;  /* 0x0000002800837812 */ /* 0x000fe400078efcff */
[----:B------:R-:W-:Y:S01]  /*60b0*/  PRMT R143, RZ, 0x7610, R143 ;  /* 0x00007610ff8f7816 */ /* 0x000fe2000000008f */
[----:B------:R-:W-:Y:S01]  /*60c0*/  IMAD R134, R134, UR19, RZ ;  /* 0x0000001386867c24 */ /* 0x000fe2000f8e02ff */
[----:B------:R-:W-:Y:S01]  /*60d0*/  LOP3.LUT R157, R0, 0x24, RZ, 0xfc, !PT ;  /* 0x00000024009d7812 */ /* 0x000fe200078efcff */
[----:B------:R-:W-:Y:S01]  /*60e0*/  ULDC UR19, c[0x0][0x238] ;  /* 0x00008e0000137ab9 */ /* 0x000fe20000000800 */
[----:B------:R-:W-:Y:S02]  /*60f0*/  ISETP.GE.AND P5, PT, R131, UR14, PT ;  /* 0x0000000e83007c0c */ /* 0x000fe4000bfa6270 */
[C---:B0-----:R-:W-:Y:S01]  /*6100*/  IADD3 R140, P6, R156.reuse, R91, RZ ;  /* 0x0000005b9c8c7210 */ /* 0x041fe20007fde0ff */
[----:B------:R0:W4:Y:S01]  /*6110*/  @!P2 LDG.E.U8 R143, desc[UR16][R146.64] ;  /* 0x00000010928fa981 */ /* 0x000122000c1e1100 */
[----:B------:R-:W-:Y:S01]  /*6120*/  PRMT R131, RZ, 0x7610, R131 ;  /* 0x00007610ff837816 */ /* 0x000fe20000000083 */
[----:B------:R-:W-:Y:S01]  /*6130*/  IMAD R157, R157, UR20, RZ ;  /* 0x000000149d9d7c24 */ /* 0x000fe2000f8e02ff */
[----:B------:R-:W-:Y:S01]  /*6140*/  LEA.HI.X.SX32 R141, R156, R3, 0x1, P6 ;  /* 0x000000039c8d7211 */ /* 0x000fe200030f0eff */
[----:B------:R-:W-:Y:S01]  /*6150*/  ULDC UR20, c[0x0][0x238] ;  /* 0x00008e0000147ab9 */ /* 0x000fe20000000800 */
[----:B------:R-:W-:-:S02]  /*6160*/  LOP3.LUT R156, R0, 0x26, RZ, 0xfc, !PT ;  /* 0x00000026009c7812 */ /* 0x000fc400078efcff */
[----:B------:R-:W-:Y:S01]  /*6170*/  LOP3.LUT R133, R0, 0x2a, RZ, 0xfc, !PT ;  /* 0x0000002a00857812 */ /* 0x000fe200078efcff */
[----:B------:R1:W4:Y:S01]  /*6180*/  @!P0 LDG.E.U8 R131, desc[UR16][R140.64] ;  /* 0x000000108c838981 */ /* 0x000322000c1e1100 */
[C---:B0-----:R-:W-:Y:S02]  /*6190*/  IADD3 R146, P6, R134.reuse, R91, RZ ;  /* 0x0000005b86927210 */ /* 0x041fe40007fde0ff */
[----:B------:R-:W-:Y:S02]  /*61a0*/  PRMT R142, RZ, 0x7610, R142 ;  /* 0x00007610ff8e7816 */ /* 0x000fe4000000008e */
[----:B------:R-:W-:Y:S01]  /*61b0*/  LEA.HI.X.SX32 R147, R134, R3, 0x1, P6 ;  /* 0x0000000386937211 */ /* 0x000fe200030f0eff */
[----:B------:R-:W-:Y:S01]  /*61c0*/  IMAD R156, R156, UR19, RZ ;  /* 0x000000139c9c7c24 */ /* 0x000fe2000f8e02ff */
[----:B------:R-:W-:Y:S01]  /*61d0*/  ISETP.GE.AND P2, PT, R133, UR14, PT ;  /* 0x0000000e85007c0c */ /* 0x000fe2000bf46270 */
[----:B------:R-:W-:Y:S01]  /*61e0*/  ULDC UR19, c[0x0][0x238] ;  /* 0x00008e0000137ab9 */ /* 0x000fe20000000800 */
[----:B-1----:R-:W-:Y:S01]  /*61f0*/  IADD3 R140, P6, R157, R91, RZ ;  /* 0x0000005b9d8c7210 */ /* 0x002fe20007fde0ff */
[----:B------:R0:W4:Y:S01]  /*6200*/  @!P1 LDG.E.U8 R142, desc[UR16][R146.64] ;  /* 0x00000010928e9981 */ /* 0x000122000c1e1100 */
[----:B------:R-:W-:-:S02]  /*6210*/  LOP3.LUT R133, R0, 0x2c, RZ, 0xfc, !PT ;  /* 0x0000002c00857812 */ /* 0x000fc400078efcff */
[----:B------:R-:W-:Y:S02]  /*6220*/  LEA.HI.X.SX32 R141, R157, R3, 0x1, P6 ;  /* 0x000000039d8d7211 */ /* 0x000fe400030f0eff */
[----:B------:R-:W-:Y:S02]  /*6230*/  LOP3.LUT R157, R0, 0x28, RZ, 0xfc, !PT ;  /* 0x00000028009d7812 */ /* 0x000fe400078efcff */
[----:B------:R-:W-:Y:S02]  /*6240*/  ISETP.GE.AND P0, PT, R133, UR14, PT ;  /* 0x0000000e85007c0c */ /* 0x000fe4000bf06270 */
[----:B------:R-:W-:Y:S02]  /*6250*/  PRMT R133, RZ, 0x7610, R133 ;  /* 0x00007610ff857816 */ /* 0x000fe40000000085 */
[C---:B0-----:R-:W-:Y:S01]  /*6260*/  IADD3 R146, P6, R156.reuse, R91, RZ ;  /* 0x0000005b9c927210 */ /* 0x041fe20007fde0ff */
[----:B------:R-:W-:Y:S01]  /*6270*/  IMAD R157, R157, UR20, RZ ;  /* 0x000000149d9d7c24 */ /* 0x000fe2000f8e02ff */
[----:B------:R-:W-:Y:S01]  /*6280*/  PRMT R139, RZ, 0x7610, R139 ;  /* 0x00007610ff8b7816 */ /* 0x000fe2000000008b */
[----:B------:R-:W-:Y:S01]  /*6290*/  ULDC UR20, c[0x0][0x238] ;  /* 0x00008e0000147ab9 */ /* 0x000fe20000000800 */
[----:B------:R-:W-:Y:S01]  /*62a0*/  LEA.HI.X.SX32 R147, R156, R3, 0x1, P6 ;  /* 0x000000039c937211 */ /* 0x000fe200030f0eff */
[----:B------:R0:W4:Y:S01]  /*62b0*/  @!P3 LDG.E.U8 R133, desc[UR16][R140.64] ;  /* 0x000000108c85b981 */ /* 0x000122000c1e1100 */
[----:B------:R-:W-:-:S02]  /*62c0*/  LOP3.LUT R156, R0, 0x2a, RZ, 0xfc, !PT ;  /* 0x0000002a009c7812 */ /* 0x000fc400078efcff */
[----:B------:R-:W-:Y:S01]  /*62d0*/  LOP3.LUT R159, R0, 0x2c, RZ, 0xfc, !PT ;  /* 0x0000002c009f7812 */ /* 0x000fe200078efcff */
[----:B------:R1:W4:Y:S01]  /*62e0*/  @!P4 LDG.E.U8 R139, desc[UR16][R146.64] ;  /* 0x00000010928bc981 */ /* 0x000322000c1e1100 */
[----:B------:R-:W-:Y:S01]  /*62f0*/  PRMT R137, RZ, 0x7610, R137 ;  /* 0x00007610ff897816 */ /* 0x000fe20000000089 */
[----:B------:R-:W-:Y:S01]  /*6300*/  IMAD R156, R156, UR19, RZ ;  /* 0x000000139c9c7c24 */ /* 0x000fe2000f8e02ff */
[C---:B------:R-:W-:Y:S02]  /*6310*/  LOP3.LUT R134, R0.reuse, 0x30, RZ, 0xfc, !PT ;  /* 0x0000003000867812 */ /* 0x040fe400078efcff */
[----:B0-----:R-:W-:Y:S01]  /*6320*/  IADD3 R140, P6, R157, R91, RZ ;  /* 0x0000005b9d8c7210 */ /* 0x001fe20007fde0ff */
[----:B------:R-:W-:Y:S01]  /*6330*/  IMAD R159, R159, UR20, RZ ;  /* 0x000000149f9f7c24 */ /* 0x000fe2000f8e02ff */
[----:B------:R-:W-:Y:S01]  /*6340*/  LOP3.LUT R158, R0, 0x30, RZ, 0xfc, !PT ;  /* 0x00000030009e7812 */ /* 0x000fe200078efcff */
[----:B------:R-:W-:Y:S01]  /*6350*/  ULDC UR19, c[0x0][0x238] ;  /* 0x00008e0000137ab9 */ /* 0x000fe20000000800 */
[----:B------:R-:W-:Y:S01]  /*6360*/  LEA.HI.X.SX32 R141, R157, R3, 0x1, P6 ;  /* 0x000000039d8d7211 */ /* 0x000fe200030f0eff */
[----:B------:R-:W-:Y:S01]  /*6370*/  ULDC UR20, c[0x0][0x238] ;  /* 0x00008e0000147ab9 */ /* 0x000fe20000000800 */
[----:B-1----:R-:W-:-:S02]  /*6380*/  IADD3 R146, P6, R156, R91, RZ ;  /* 0x0000005b9c927210 */ /* 0x002fc40007fde0ff */
[----:B------:R-:W-:Y:S01]  /*6390*/  ISETP.GE.AND P1, PT, R134, UR14, PT ;  /* 0x0000000e86007c0c */ /* 0x000fe2000bf26270 */
[----:B------:R0:W4:Y:S01]  /*63a0*/  @!P5 LDG.E.U8 R137, desc[UR16][R140.64] ;  /* 0x000000108c89d981 */ /* 0x000122000c1e1100 */
[----:B------:R-:W-:Y:S01]  /*63b0*/  LOP3.LUT R134, R0, 0x32, RZ, 0xfc, !PT ;  /* 0x0000003200867812 */ /* 0x000fe200078efcff */
[----:B------:R-:W-:Y:S01]  /*63c0*/  IMAD R158, R158, UR19, RZ ;  /* 0x000000139e9e7c24 */ /* 0x000fe2000f8e02ff */
[----:B------:R-:W-:Y:S01]  /*63d0*/  LEA.HI.X.SX32 R147, R156, R3, 0x1, P6 ;  /* 0x000000039c937211 */ /* 0x000fe200030f0eff */
[----:B------:R-:W-:Y:S01]  /*63e0*/  ULDC UR19, c[0x0][0x238] ;  /* 0x00008e0000137ab9 */ /* 0x000fe20000000800 */
[----:B------:R-:W-:Y:S02]  /*63f0*/  IADD3 R156, P6, R159, R91, RZ ;  /* 0x0000005b9f9c7210 */ /* 0x000fe40007fde0ff */
[----:B0-----:R-:W-:Y:S02]  /*6400*/  PRMT R140, RZ, 0x7610, R140 ;  /* 0x00007610ff8c7816 */ /* 0x001fe4000000008c */
[----:B------:R-:W-:-:S02]  /*6410*/  ISETP.GE.AND P3, PT, R134, UR14, PT ;  /* 0x0000000e86007c0c */ /* 0x000fc4000bf66270 */
[----:B------:R-:W-:Y:S02]  /*6420*/  LOP3.LUT R134, R0, 0x34, RZ, 0xfc, !PT ;  /* 0x0000003400867812 */ /* 0x000fe400078efcff */
[----:B------:R0:W4:Y:S01]  /*6430*/  @!P2 LDG.E.U8 R140, desc[UR16][R146.64] ;  /* 0x00000010928ca981 */ /* 0x000122000c1e1100 */
[----:B------:R-:W-:Y:S02]  /*6440*/  LEA.HI.X.SX32 R157, R159, R3, 0x1, P6 ;  /* 0x000000039f9d7211 */ /* 0x000fe400030f0eff */
[----:B------:R-:W-:Y:S02]  /*6450*/  ISETP.GE.AND P4, PT, R134, UR14, PT ;  /* 0x0000000e86007c0c */ /* 0x000fe4000bf86270 */
[----:B------:R-:W-:Y:S02]  /*6460*/  LOP3.LUT R134, R0, 0x36, RZ, 0xfc, !PT ;  /* 0x0000003600867812 */ /* 0x000fe400078efcff */
[----:B0-----:R-:W-:-:S04]  /*6470*/  IADD3 R146, P6, R158, R91, RZ ;  /* 0x0000005b9e927210 */ /* 0x001fc80007fde0ff */
[----:B------:R-:W-:Y:S02]  /*6480*/  LEA.HI.X.SX32 R147, R158, R3, 0x1, P6 ;  /* 0x000000039e937211 */ /* 0x000fe400030f0eff */
[----:B------:R-:W-:Y:S02]  /*6490*/  LOP3.LUT R158, R0, 0x34, RZ, 0xfc, !PT ;  /* 0x00000034009e7812 */ /* 0x000fe400078efcff */
[----:B------:R-:W-:Y:S02]  /*64a0*/  ISETP.GE.AND P5, PT, R134, UR14, PT ;  /* 0x0000000e86007c0c */ /* 0x000fe4000bfa6270 */
[----:B------:R-:W-:Y:S02]  /*64b0*/  LOP3.LUT R134, R0, 0x38, RZ, 0xfc, !PT ;  /* 0x0000003800867812 */ /* 0x000fe400078efcff */
[----:B------:R-:W-:Y:S01]  /*64c0*/  PRMT R207, RZ, 0x7610, R207 ;  /* 0x00007610ffcf7816 */ /* 0x000fe200000000cf */
[----:B------:R-:W-:Y:S01]  /*64d0*/  IMAD R158, R158, UR19, RZ ;  /* 0x000000139e9e7c24 */ /* 0x000fe2000f8e02ff */
[----:B------:R-:W-:Y:S01]  /*64e0*/  LOP3.LUT R159, R0, 0x32, RZ, 0xfc, !PT ;  /* 0x00000032009f7812 */ /* 0x000fe200078efcff */
[----:B------:R-:W-:Y:S01]  /*64f0*/  ULDC UR19, c[0x0][0x238] ;  /* 0x00008e0000137ab9 */ /* 0x000fe20000000800 */
[----:B------:R-:W-:-:S02]  /*6500*/  ISETP.GE.AND P2, PT, R134, UR14, PT ;  /* 0x0000000e86007c0c */ /* 0x000fc4000bf46270 */
[----:B------:R-:W-:Y:S01]  /*6510*/  PRMT R134, RZ, 0x7610, R134 ;  /* 0x00007610ff867816 */ /* 0x000fe20000000086 */
[----:B------:R0:W4:Y:S01]  /*6520*/  @!P1 LDG.E.U8 R207, desc[UR16][R146.64] ;  /* 0x0000001092cf9981 */ /* 0x000122000c1e1100 */
[C---:B------:R-:W-:Y:S01]  /*6530*/  LOP3.LUT R141, R0.reuse, 0x3a, RZ, 0xfc, !PT ;  /* 0x0000003a008d7812 */ /* 0x040fe200078efcff */
[----:B------:R-:W-:Y:S01]  /*6540*/  IMAD R159, R159, UR20, RZ ;  /* 0x000000149f9f7c24 */ /* 0x000fe2000f8e02ff */
[----:B------:R-:W-:Y:S01]  /*6550*/  LOP3.LUT R205, R0, 0x3a, RZ, 0xfc, !PT ;  /* 0x0000003a00cd7812 */ /* 0x000fe200078efcff */
[----:B------:R-:W-:Y:S01]  /*6560*/  ULDC UR20, c[0x0][0x238] ;  /* 0x00008e0000147ab9 */ /* 0x000fe20000000800 */
[----:B------:R1:W4:Y:S01]  /*6570*/  @!P0 LDG.E.U8 R134, desc[UR16][R156.64] ;  /* 0x000000109c868981 */ /* 0x000322000c1e1100 */
[C---:B0-----:R-:W-:Y:S02]  /*6580*/  IADD3 R146, P1, R158.reuse, R91, RZ ;  /* 0x0000005b9e927210 */ /* 0x041fe40007f3e0ff */
[----:B------:R-:W-:Y:S02]  /*6590*/  ISETP.GE.AND P0, PT, R141, UR14, PT ;  /* 0x0000000e8d007c0c */ /* 0x000fe4000bf06270 */
[----:B------:R-:W-:-:S02]  /*65a0*/  LEA.HI.X.SX32 R147, R158, R3, 0x1, P1 ;  /* 0x000000039e937211 */ /* 0x000fc400008f0eff */
[C---:B------:R-:W-:Y:S02]  /*65b0*/  LOP3.LUT R158, R0.reuse, 0x36, RZ, 0xfc, !PT ;  /* 0x00000036009e7812 */ /* 0x040fe400078efcff */
[----:B-1----:R-:W-:Y:S02]  /*65c0*/  IADD3 R156, P6, R159, R91, RZ ;  /* 0x0000005b9f9c7210 */ /* 0x002fe40007fde0ff */
[----:B------:R-:W-:Y:S02]  /*65d0*/  LOP3.LUT R141, R0, 0x3c, RZ, 0xfc, !PT ;  /* 0x0000003c008d7812 */ /* 0x000fe400078efcff */
[----:B------:R-:W-:Y:S01]  /*65e0*/  PRMT R209, RZ, 0x7610, R209 ;  /* 0x00007610ffd17816 */ /* 0x000fe200000000d1 */
[----:B------:R-:W-:Y:S01]  /*65f0*/  IMAD R158, R158, UR21, RZ ;  /* 0x000000159e9e7c24 */ /* 0x000fe2000f8e02ff */
[----:B------:R-:W-:Y:S01]  /*6600*/  PRMT R204, RZ, 0x7610, R204 ;  /* 0x00007610ffcc7816 */ /* 0x000fe200000000cc */
[----:B------:R-:W-:Y:S01]  /*6610*/  IMAD R205, R205, UR19, RZ ;  /* 0x00000013cdcd7c24 */ /* 0x000fe2000f8e02ff */
[----:B------:R-:W-:Y:S01]  /*6620*/  LEA.HI.X.SX32 R157, R159, R3, 0x1, P6 ;  /* 0x000000039f9d7211 */ /* 0x000fe200030f0eff */
[----:B------:R-:W-:Y:S01]  /*6630*/  ULDC UR19, c[0x0][0x238] ;  /* 0x00008e0000137ab9 */ /* 0x000fe20000000800 */
[----:B------:R-:W-:Y:S01]  /*6640*/  ISETP.GE.AND P1, PT, R141, UR14, PT ;  /* 0x0000000e8d007c0c */ /* 0x000fe2000bf26270 */
[----:B------:R0:W4:Y:S01]  /*6650*/  @!P4 LDG.E.U8 R209, desc[UR16][R146.64] ;  /* 0x0000001092d1c981 */ /* 0x000122000c1e1100 */
[----:B------:R-:W-:-:S03]  /*6660*/  LOP3.LUT R141, R0, 0x38, RZ, 0xfc, !PT ;  /* 0x00000038008d7812 */ /* 0x000fc600078efcff */
[----:B------:R1:W4:Y:S02]  /*6670*/  @!P3 LDG.E.U8 R204, desc[UR16][R156.64] ;  /* 0x000000109cccb981 */ /* 0x000324000c1e1100 */
[----:B------:R-:W-:Y:S01]  /*6680*/  IMAD R141, R141, UR20, RZ ;  /* 0x000000148d8d7c24 */ /* 0x000fe2000f8e02ff */
[-C--:B0-----:R-:W-:Y:S02]  /*6690*/  IADD3 R146, P6, R158, R91.reuse, RZ ;  /* 0x0000005b9e927210 */ /* 0x081fe40007fde0ff */
[C---:B------:R-:W-:Y:S02]  /*66a0*/  LOP3.LUT R147, R0.reuse, 0x36, RZ, 0xfc, !PT ;  /* 0x0000003600937812 */ /* 0x040fe400078efcff */
[-C--:B------:R-:W-:Y:S02]  /*66b0*/  IADD3 R158, P3, R205, R91.reuse, RZ ;  /* 0x0000005bcd9e7210 */ /* 0x080fe40007f7e0ff */
[----:B-1----:R-:W-:Y:S01]  /*66c0*/  IADD3 R156, P4, R141, R91, RZ ;  /* 0x0000005b8d9c7210 */ /* 0x002fe20007f9e0ff */
[----:B------:R-:W-:Y:S01]  /*66d0*/  IMAD R147, R147, UR19, RZ ;  /* 0x0000001393937c24 */ /* 0x000fe2000f8e02ff */
[----:B------:R-:W-:Y:S01]  /*66e0*/  LEA.HI.X.SX32 R159, R205, R3, 0x1, P3 ;  /* 0x00000003cd9f7211 */ /* 0x000fe200018f0eff */
[----:B------:R-:W-:Y:S01]  /*66f0*/  ULDC UR19, c[0x0][0x238] ;  /* 0x00008e0000137ab9 */ /* 0x000fe20000000800 */
[----:B------:R-:W-:-:S02]  /*6700*/  LOP3.LUT R205, R0, 0x3c, RZ, 0xfc, !PT ;  /* 0x0000003c00cd7812 */ /* 0x000fc400078efcff */
[----:B------:R-:W-:Y:S02]  /*6710*/  PRMT R202, RZ, 0x7610, R202 ;  /* 0x00007610ffca7816 */ /* 0x000fe400000000ca */
[----:B------:R-:W-:Y:S02]  /*6720*/  PRMT R201, RZ, 0x7610, R201 ;  /* 0x00007610ffc97816 */ /* 0x000fe400000000c9 */
[----:B------:R-:W-:Y:S01]  /*6730*/  PRMT R200, RZ, 0x7610, R200 ;  /* 0x00007610ffc87816 */ /* 0x000fe200000000c8 */
[----:B------:R-:W-:Y:S01]  /*6740*/  IMAD R205, R205, UR19, RZ ;  /* 0x00000013cdcd7c24 */ /* 0x000fe2000f8e02ff */
[-C--:B------:R-:W-:Y:S02]  /*6750*/  LEA.HI.X.SX32 R147, R147, R3.reuse, 0x1, P6 ;  /* 0x0000000393937211 */ /* 0x080fe400030f0eff */
[----:B------:R-:W-:Y:S02]  /*6760*/  LEA.HI.X.SX32 R157, R141, R3, 0x1, P4 ;  /* 0x000000038d9d7211 */ /* 0x000fe400020f0eff */
[----:B------:R-:W4:Y:S01]  /*6770*/  @!P0 LDG.E.U8 R200, desc[UR16][R158.64] ;  /* 0x000000109ec88981 */ /* 0x000f22000c1e1100 */
[----:B------:R-:W-:-:S03]  /*6780*/  LEA.HI R141, R2, 0x3e, RZ, 0x1a ;  /* 0x0000003e028d7811 */ /* 0x000fc600078fd0ff */
[----:B------:R0:W4:Y:S04]  /*6790*/  @!P5 LDG.E.U8 R202, desc[UR16][R146.64] ;  /* 0x0000001092cad981 */ /* 0x000128000c1e1100 */
[----:B------:R1:W4:Y:S01]  /*67a0*/  @!P2 LDG.E.U8 R201, desc[UR16][R156.64] ;  /* 0x000000109cc9a981 */ /* 0x000322000c1e1100 */
[----:B------:R-:W-:Y:S02]  /*67b0*/  PRMT R199, RZ, 0x7610, R199 ;  /* 0x00007610ffc77816 */ /* 0x000fe400000000c7 */
[C---:B0-----:R-:W-:Y:S02]  /*67c0*/  IADD3 R146, P0, R205.reuse, R91, RZ ;  /* 0x0000005bcd927210 */ /* 0x041fe40007f1e0ff */
[----:B-1----:R-:W-:Y:S02]  /*67d0*/  LEA.HI R157, R2, 0x2e, RZ, 0x1a ;  /* 0x0000002e029d7811 */ /* 0x002fe400078fd0ff */
[----:B------:R-:W-:-:S02]  /*67e0*/  LEA.HI.X.SX32 R147, R205, R3, 0x1, P0 ;  /* 0x00000003cd937211 */ /* 0x000fc400000f0eff */
[C---:B------:R-:W-:Y:S01]  /*67f0*/  ISETP.GE.AND P3, PT, R141.reuse, UR14, PT ;  /* 0x0000000e8d007c0c */ /* 0x040fe2000bf66270 */
[----:B------:R-:W-:Y:S01]  /*6800*/  IMAD R141, R141, UR18, RZ ;  /* 0x000000128d8d7c24 */ /* 0x000fe2000f8e02ff */
[C---:B------:R-:W-:Y:S01]  /*6810*/  ISETP.GE.AND P2, PT, R157.reuse, UR14, PT ;  /* 0x0000000e9d007c0c */ /* 0x040fe2000bf46270 */
[----:B------:R-:W-:Y:S01]  /*6820*/  IMAD R157, R157, UR18, RZ ;  /* 0x000000129d9d7c24 */ /* 0x000fe2000f8e02ff */
[----:B------:R0:W4:Y:S02]  /*6830*/  @!P1 LDG.E.U8 R199, desc[UR16][R146.64] ;  /* 0x0000001092c79981 */ /* 0x000124000c1e1100 */
[-C--:B------:R-:W-:Y:S02]  /*6840*/  IADD3 R158, P0, R141, R91.reuse, RZ ;  /* 0x0000005b8d9e7210 */ /* 0x080fe40007f1e0ff */
[----:B------:R-:W-:Y:S02]  /*6850*/  IADD3 R156, P1, R157, R91, RZ ;  /* 0x0000005b9d9c7210 */ /* 0x000fe40007f3e0ff */
[----:B------:R-:W-:-:S02]  /*6860*/  PRMT R197, RZ, 0x7610, R197 ;  /* 0x00007610ffc57816 */ /* 0x000fc400000000c5 */
[-C--:B------:R-:W-:Y:S02]  /*6870*/  LEA.HI.X.SX32 R159, R141, R3.reuse, 0x1, P0 ;  /* 0x000000038d9f7211 */ /* 0x080fe400000f0eff */
[----:B0-----:R-:W-:Y:S02]  /*6880*/  PRMT R147, RZ, 0x7610, R147 ;  /* 0x00007610ff937816 */ /* 0x001fe40000000093 */
[----:B------:R-:W-:Y:S01]  /*6890*/  LEA.HI.X.SX32 R157, R157, R3, 0x1, P1 ;  /* 0x000000039d9d7211 */ /* 0x000fe200008f0eff */
[----:B------:R-:W4:Y:S04]  /*68a0*/  @!P3 LDG.E.U8 R197, desc[UR16][R158.64] ;  /* 0x000000109ec5b981 */ /* 0x000f28000c1e1100 */
[----:B------:R0:W4:Y:S01]  /*68b0*/  @!P2 LDG.E.U8 R147, desc[UR16][R156.64] ;  /* 0x000000109c93a981 */ /* 0x000122000c1e1100 */
[----:B------:R-:W-:-:S05]  /*68c0*/  LOP3.LUT R146, R2, 0x3f, RZ, 0xc0, !PT ;  /* 0x0000003f02927812 */ /* 0x000fca00078ec0ff */
[C---:B------:R-:W-:Y:S01]  /*68d0*/  IMAD R141, R146.reuse, UR15, RZ ;  /* 0x0000000f928d7c24 */ /* 0x040fe2000f8e02ff */
[----:B------:R-:W-:-:S04]  /*68e0*/  ISETP.GE.AND P0, PT, R146, UR14, PT ;  /* 0x0000000e92007c0c */ /* 0x000fc8000bf06270 */
[C---:B------:R-:W-:Y:S02]  /*68f0*/  IADD3 RZ, P1, R141.reuse, R4, RZ ;  /* 0x000000048dff7210 */ /* 0x040fe40007f3e0ff */
[----:B------:R-:W-:Y:S02]  /*6900*/  SHF.R.S32.HI R146, RZ, 0x1f, R141 ;  /* 0x0000001fff927819 */ /* 0x000fe4000001148d */
[C---:B------:R-:W-:Y:S01]  /*6910*/  IADD3 RZ, P2, R141.reuse, R104, RZ ;  /* 0x000000688dff7210 */ /* 0x040fe20007f5e0ff */
[C---:B0-----:R-:W-:Y:S01]  /*6920*/  IMAD.IADD R156, R141.reuse, 0x1, R4 ;  /* 0x000000018d9c7824 */ /* 0x041fe200078e0204 */
[----:B------:R-:W-:Y:S01]  /*6930*/  PRMT R191, RZ, 0x7610, R191 ;  /* 0x00007610ffbf7816 */ /* 0x000fe200000000bf */
[C---:B------:R-:W-:Y:S01]  /*6940*/  IMAD.X R157, R146.reuse, 0x1, R12, P1 ;  /* 0x00000001929d7824 */ /* 0x040fe200008e060c */
[----:B------:R-:W-:Y:S01]  /*6950*/  BAR.SYNC.DEFER_BLOCKING 0x0 ;  /* 0x0000000000007b1d */ /* 0x000fe20000010000 */
[----:B------:R-:W-:Y:S01]  /*6960*/  PRMT R193, RZ, 0x7610, R193 ;  /* 0x00007610ffc17816 */ /* 0x000fe200000000c1 */
[C---:B------:R-:W-:Y:S01]  /*6970*/  IMAD.IADD R158, R141.reuse, 0x1, R104 ;  /* 0x000000018d9e7824 */ /* 0x040fe200078e0268 */
[C---:B------:R-:W-:Y:S01]  /*6980*/  IADD3 RZ, P1, R141.reuse, R106, RZ ;  /* 0x0000006a8dff7210 */ /* 0x040fe20007f3e0ff */
[----:B------:R-:W-:Y:S01]  /*6990*/  IMAD.X R159, R146, 0x1, R113, P2 ;  /* 0x00000001929f7824 */ /* 0x000fe200010e0671 */
[----:B------:R-:W-:-:S02]  /*69a0*/  IADD3 RZ, P2, R141, R108, RZ ;  /* 0x0000006c8dff7210 */ /* 0x000fc40007f5e0ff */
[----:B------:R-:W-:Y:S02]  /*69b0*/  PRMT R185, RZ, 0x7610, R185 ;  /* 0x00007610ffb97816 */ /* 0x000fe400000000b9 */
[----:B------:R-:W-:Y:S02]  /*69c0*/  PRMT R187, RZ, 0x7610, R187 ;  /* 0x00007610ffbb7816 */ /* 0x000fe400000000bb */
[----:B------:R-:W-:Y:S02]  /*69d0*/  PRMT R161, RZ, 0x7610, R161 ;  /* 0x00007610ffa17816 */ /* 0x000fe400000000a1 */
[----:B------:R-:W-:Y:S01]  /*69e0*/  PRMT R162, RZ, 0x7610, R162 ;  /* 0x00007610ffa27816 */ /* 0x000fe200000000a2 */
[----:B------:R0:W4:Y:S04]  /*69f0*/  @!P0 LDG.E.U8 R191, desc[UR16][R156.64] ;  /* 0x000000109cbf8981 */ /* 0x000128000c1e1100 */
[----:B------:R1:W4:Y:S01]  /*6a00*/  @!P0 LDG.E.U8 R193, desc[UR16][R158.64] ;  /* 0x000000109ec18981 */ /* 0x000322000c1e1100 */
[----:B0-----:R-:W-:-:S02]  /*6a10*/  IMAD.IADD R156, R141, 0x1, R106 ;  /* 0x000000018d9c7824 */ /* 0x001fc400078e026a */
[C---:B------:R-:W-:Y:S01]  /*6a20*/  IMAD.X R157, R146.reuse, 0x1, R115, P1 ;  /* 0x00000001929d7824 */ /* 0x040fe200008e0673 */
[C---:B------:R-:W-:Y:S01]  /*6a30*/  IADD3 RZ, P1, R141.reuse, R110, RZ ;  /* 0x0000006e8dff7210 */ /* 0x040fe20007f3e0ff */
[C---:B-1----:R-:W-:Y:S02]  /*6a40*/  IMAD.IADD R158, R141.reuse, 0x1, R108 ;  /* 0x000000018d9e7824 */ /* 0x042fe400078e026c */
[----:B------:R-:W-:Y:S01]  /*6a50*/  IMAD.X R159, R146, 0x1, R117, P2 ;  /* 0x00000001929f7824 */ /* 0x000fe200010e0675 */
[C---:B------:R-:W-:Y:S01]  /*6a60*/  IADD3 RZ, P2, R141.reuse, R112, RZ ;  /* 0x000000708dff7210 */ /* 0x040fe20007f5e0ff */
[----:B------:R0:W4:Y:S04]  /*6a70*/  @!P0 LDG.E.U8 R185, desc[UR16][R156.64] ;  /* 0x000000109cb98981 */ /* 0x000128000c1e1100 */
[----:B------:R1:W4:Y:S01]  /*6a80*/  @!P0 LDG.E.U8 R187, desc[UR16][R158.64] ;  /* 0x000000109ebb8981 */ /* 0x000322000c1e1100 */
[----:B------:R-:W-:Y:S01]  /*6a90*/  PRMT R163, RZ, 0x7610, R163 ;  /* 0x00007610ffa37816 */ /* 0x000fe200000000a3 */
[----:B0-----:R-:W-:-:S02]  /*6aa0*/  IMAD.IADD R156, R141, 0x1, R110 ;  /* 0x000000018d9c7824 */ /* 0x001fc400078e026e */
[C---:B------:R-:W-:Y:S01]  /*6ab0*/  IMAD.X R157, R146.reuse, 0x1, R119, P1 ;  /* 0x00000001929d7824 */ /* 0x040fe200008e0677 */
[C---:B------:R-:W-:Y:S01]  /*6ac0*/  IADD3 RZ, P1, R141.reuse, R114, RZ ;  /* 0x000000728dff7210 */ /* 0x040fe20007f3e0ff */
[C---:B-1----:R-:W-:Y:S02]  /*6ad0*/  IMAD.IADD R158, R141.reuse, 0x1, R112 ;  /* 0x000000018d9e7824 */ /* 0x042fe400078e0270 */
[----:B------:R-:W-:Y:S01]  /*6ae0*/  IMAD.X R159, R146, 0x1, R121, P2 ;  /* 0x00000001929f7824 */ /* 0x000fe200010e0679 */
[----:B------:R-:W-:Y:S01]  /*6af0*/  IADD3 RZ, P2, R141, R116, RZ ;  /* 0x000000748dff7210 */ /* 0x000fe20007f5e0ff */
[----:B------:R0:W4:Y:S01]  /*6b00*/  @!P0 LDG.E.U8 R161, desc[UR16][R156.64] ;  /* 0x000000109ca18981 */ /* 0x000122000c1e1100 */
[----:B------:R-:W-:-:S03]  /*6b10*/  PRMT R164, RZ, 0x7610, R164 ;  /* 0x00007610ffa47816 */ /* 0x000fc600000000a4 */
[----:B------:R1:W4:Y:S01]  /*6b20*/  @!P0 LDG.E.U8 R162, desc[UR16][R158.64] ;  /* 0x000000109ea28981 */ /* 0x000322000c1e1100 */
[----:B------:R-:W-:Y:S01]  /*6b30*/  PRMT R166, RZ, 0x7610, R166 ;  /* 0x00007610ffa67816 */ /* 0x000fe200000000a6 */
[C---:B0-----:R-:W-:Y:S02]  /*6b40*/  IMAD.IADD R156, R141.reuse, 0x1, R114 ;  /* 0x000000018d9c7824 */ /* 0x041fe400078e0272 */
        /* <DEDUP_REMOVED lines=9> */
[C---:B------:R-:W-:Y:S02]  /*6be0*/  IMAD.X R157, R146.reuse, 0x1, R126, P2 ;  /* 0x00000001929d7824 */ /* 0x040fe400010e067e */
[----:B-1----:R-:W-:Y:S01]  /*6bf0*/  IMAD.X R159, R146, 0x1, R13, P1 ;  /* 0x00000001929f7824 */ /* 0x002fe200008e060d */
[C---:B------:R-:W-:Y:S01]  /*6c00*/  IADD3 RZ, P1, R141.reuse, R8, RZ ;  /* 0x000000088dff7210 */ /* 0x040fe20007f3e0ff */
[C---:B------:R-:W-:Y:S01]  /*6c10*/  IMAD.IADD R158, R141.reuse, 0x1, R7 ;  /* 0x000000018d9e7824 */ /* 0x040fe200078e0207 */
[----:B------:R0:W4:Y:S01]  /*6c20*/  @!P0 LDG.E.U8 R166, desc[UR16][R156.64] ;  /* 0x000000109ca68981 */ /* 0x000122000c1e1100 */
[----:B------:R-:W-:Y:S02]  /*6c30*/  PRMT R167, RZ, 0x7610, R167 ;  /* 0x00007610ffa77816 */ /* 0x000fe400000000a7 */
[C---:B------:R-:W-:Y:S01]  /*6c40*/  IADD3 RZ, P2, R141.reuse, R9, RZ ;  /* 0x000000098dff7210 */ /* 0x040fe20007f5e0ff */
[----:B------:R1:W4:Y:S01]  /*6c50*/  @!P0 LDG.E.U8 R165, desc[UR16][R158.64] ;  /* 0x000000109ea58981 */ /* 0x000322000c1e1100 */
[----:B------:R-:W-:Y:S01]  /*6c60*/  PRMT R168, RZ, 0x7610, R168 ;  /* 0x00007610ffa87816 */ /* 0x000fe200000000a8 */
[----:B0-----:R-:W-:-:S02]  /*6c70*/  IMAD.IADD R156, R141, 0x1, R8 ;  /* 0x000000018d9c7824 */ /* 0x001fc400078e0208 */
[C---:B------:R-:W-:Y:S02]  /*6c80*/  IMAD.X R157, R146.reuse, 0x1, R15, P1 ;  /* 0x00000001929d7824 */ /* 0x040fe400008e060f */
[----:B-1----:R-:W-:Y:S02]  /*6c90*/  IMAD.IADD R158, R141, 0x1, R9 ;  /* 0x000000018d9e7824 */ /* 0x002fe400078e0209 */
[----:B------:R-:W-:Y:S01]  /*6ca0*/  IMAD.X R159, R146, 0x1, R17, P2 ;  /* 0x00000001929f7824 */ /* 0x000fe200010e0611 */
[----:B------:R0:W4:Y:S01]  /*6cb0*/  @!P0 LDG.E.U8 R167, desc[UR16][R156.64] ;  /* 0x000000109ca78981 */ /* 0x000122000c1e1100 */
[----:B------:R-:W-:-:S03]  /*6cc0*/  PRMT R169, RZ, 0x7610, R169 ;  /* 0x00007610ffa97816 */ /* 0x000fc600000000a9 */
[----:B------:R1:W4:Y:S01]  /*6cd0*/  @!P0 LDG.E.U8 R168, desc[UR16][R158.64] ;  /* 0x000000109ea88981 */ /* 0x000322000c1e1100 */
[----:B0-----:R-:W-:-:S05]  /*6ce0*/  IADD3 R156, P1, R141, R120, RZ ;  /* 0x000000788d9c7210 */ /* 0x001fca0007f3e0ff */
[C---:B------:R-:W-:Y:S01]  /*6cf0*/  IMAD.X R157, R146.reuse, 0x1, R127, P1 ;  /* 0x00000001929d7824 */ /* 0x040fe200008e067f */
[----:B-1----:R-:W-:Y:S02]  /*6d00*/  IADD3 R158, P1, R141, R122, RZ ;  /* 0x0000007a8d9e7210 */ /* 0x002fe40007f3e0ff */
[----:B------:R-:W-:Y:S02]  /*6d10*/  PRMT R170, RZ, 0x7610, R170 ;  /* 0x00007610ffaa7816 */ /* 0x000fe400000000aa */
[----:B------:R0:W4:Y:S01]  /*6d20*/  @!P0 LDG.E.U8 R169, desc[UR16][R156.64] ;  /* 0x000000109ca98981 */ /* 0x000122000c1e1100 */
[----:B------:R-:W-:-:S05]  /*6d30*/  IMAD.X R159, R146, 0x1, R128, P1 ;  /* 0x00000001929f7824 */ /* 0x000fca00008e0680 */
[----:B------:R1:W4:Y:S01]  /*6d40*/  @!P0 LDG.E.U8 R170, desc[UR16][R158.64] ;  /* 0x000000109eaa8981 */ /* 0x000322000c1e1100 */
[----:B0-----:R-:W-:-:S05]  /*6d50*/  IADD3 R156, P1, R141, R124, RZ ;  /* 0x0000007c8d9c7210 */ /* 0x001fca0007f3e0ff */
[----:B------:R-:W-:Y:S01]  /*6d60*/  IMAD.X R157, R146, 0x1, R129, P1 ;  /* 0x00000001929d7824 */ /* 0x000fe200008e0681 */
[----:B-1----:R-:W-:-:S06]  /*6d70*/  PRMT R158, RZ, 0x7610, R158 ;  /* 0x00007610ff9e7816 */ /* 0x002fcc000000009e */
[----:B------:R0:W4:Y:S01]  /*6d80*/  @!P0 LDG.E.U8 R158, desc[UR16][R156.64] ;  /* 0x000000109c9e8981 */ /* 0x000122000c1e1100 */
[----:B------:R-:W-:Y:S02]  /*6d90*/  PRMT R159, RZ, 0x7610, R159 ;  /* 0x00007610ff9f7816 */ /* 0x000fe4000000009f */
[----:B0-----:R-:W-:-:S05]  /*6da0*/  IADD3 R156, P1, R141, R189, RZ ;  /* 0x000000bd8d9c7210 */ /* 0x001fca0007f3e0ff */
[----:B------:R-:W-:-:S05]  /*6db0*/  IMAD.X R157, R146, 0x1, R130, P1 ;  /* 0x00000001929d7824 */ /* 0x000fca00008e0682 */
        /* <DEDUP_REMOVED lines=77> */
[----:B------:R-:W-:Y:S01]  /*7290*/  PRMT R196, RZ, 0x7610, R196 ;  /* 0x00007610ffc47816 */ /* 0x000fe200000000c4 */
[----:B------:R-:W-:Y:S01]  /*72a0*/  IMAD.SHL.U32 R205, R2, 0x40, RZ ;  /* 0x0000004002cd7824 */ /* 0x000fe200078e00ff */
[----:B0-----:R-:W-:-:S05]  /*72b0*/  IADD3 R156, P1, R141, R246, RZ ;  /* 0x000000f68d9c7210 */ /* 0x001fca0007f3e0ff */
[----:B------:R-:W-:Y:S01]  /*72c0*/  IMAD.X R157, R146, 0x1, R245, P1 ;  /* 0x00000001929d7824 */ /* 0x000fe200008e06f5 */
[----:B------:R-:W-:-:S04]  /*72d0*/  LOP3.LUT R205, R205, 0xfc0, RZ, 0xc0, !PT ;  /* 0x00000fc0cdcd7812 */ /* 0x000fc800078ec0ff */
[----:B------:R0:W4:Y:S02]  /*72e0*/  @!P0 LDG.E.U8 R196, desc[UR16][R156.64] ;  /* 0x000000109cc48981 */ /* 0x000124000c1e1100 */
[----:B0-----:R-:W-:Y:S02]  /*72f0*/  IMAD.SHL.U32 R156, R2, 0x8, RZ ;  /* 0x00000008029c7824 */ /* 0x001fe400078e00ff */
[----:B------:R-:W4:Y:S03]  /*7300*/  LDL.LU R2, [R1+0x40] ;  /* 0x0000400001027983 */ /* 0x000f260000300800 */
[----:B------:R-:W-:-:S04]  /*7310*/  LOP3.LUT R205, R205, 0x30, R156, 0xf8, !PT ;  /* 0x00000030cdcd7812 */ /* 0x000fc800078ef89c */
[----:B------:R-:W-:Y:S02]  /*7320*/  LOP3.LUT R205, R205, R0, RZ, 0xfc, !PT ;  /* 0x00000000cdcd7212 */ /* 0x000fe400078efcff */
[----:B------:R-:W4:Y:S04]  /*7330*/  LDL.LU R0, [R1+0x48] ;  /* 0x0000480001007983 */ /* 0x000f280000300800 */
[----:B---3--:R0:W-:Y:S04]  /*7340*/  STS.U8 [R205+UR12+0x2002], R155 ;  /* 0x0020029bcd007988 */ /* 0x0081e8000800000c */
[----:B0-----:R-:W3:Y:S01]  /*7350*/  LDL R155, [R1+0x4] ;  /* 0x00000400019b7983 */ /* 0x001ee20000100800 */
[----:B------:R-:W-:-:S02]  /*7360*/  IADD3 R156, P1, R141, R248, RZ ;  /* 0x000000f88d9c7210 */ /* 0x000fc40007f3e0ff */
[----:B------:R-:W-:-:S03]  /*7370*/  PRMT R198, RZ, 0x7610, R198 ;  /* 0x00007610ffc67816 */ /* 0x000fc600000000c6 */
[----:B------:R-:W-:Y:S01]  /*7380*/  IMAD.X R157, R146, 0x1, R247, P1 ;  /* 0x00000001929d7824 */ /* 0x000fe200008e06f7 */
[----:B--2---:R0:W-:Y:S04]  /*7390*/  STS.U8 [R205+UR12+0x2000], R160 ;  /* 0x002000a0cd007988 */ /* 0x0041e8000800000c */
[----:B------:R1:W2:Y:S01]  /*73a0*/  @!P0 LDG.E.U8 R198, desc[UR16][R156.64] ;  /* 0x000000109cc68981 */ /* 0x0002a2000c1e1100 */
[----:B0-----:R-:W-:Y:S02]  /*73b0*/  PRMT R160, RZ, 0x7610, R160 ;  /* 0x00007610ffa07816 */ /* 0x001fe400000000a0 */
[----:B-1----:R-:W-:-:S05]  /*73c0*/  IADD3 R156, P1, R141, R250, RZ ;  /* 0x000000fa8d9c7210 */ /* 0x002fca0007f3e0ff */
[----:B------:R-:W-:-:S05]  /*73d0*/  IMAD.X R157, R146, 0x1, R249, P1 ;  /* 0x00000001929d7824 */ /* 0x000fca00008e06f9 */
[----:B------:R0:W2:Y:S04]  /*73e0*/  @!P0 LDG.E.U8 R160, desc[UR16][R156.64] ;  /* 0x000000109ca08981 */ /* 0x0000a8000c1e1100 */
[----:B----4-:R3:W-:Y:S01]  /*73f0*/  STS.U8 [R205+UR12+0x2004], R154 ;  /* 0x0020049acd007988 */ /* 0x0107e2000800000c */
[----:B0-----:R-:W-:-:S05]  /*7400*/  IADD3 R156, P1, R141, R252, RZ ;  /* 0x000000fc8d9c7210 */ /* 0x001fca0007f3e0ff */
[----:B------:R-:W-:Y:S01]  /*7410*/  IMAD.X R157, R146, 0x1, R251, P1 ;  /* 0x00000001929d7824 */ /* 0x000fe200008e06fb */
[----:B---3--:R-:W-:Y:S02]  /*7420*/  IADD3 R154, P1, R141, R155, RZ ;  /* 0x0000009b8d9a7210 */ /* 0x008fe40007f3e0ff */
[----:B------:R-:W3:Y:S01]  /*7430*/  LDL R155, [R1] ;  /* 0x00000000019b7983 */ /* 0x000ee20000100800 */
[----:B------:R-:W-:-:S06]  /*7440*/  PRMT R203, RZ, 0x7610, R203 ;  /* 0x00007610ffcb7816 */ /* 0x000fcc00000000cb */
[----:B------:R0:W4:Y:S02]  /*7450*/  @!P0 LDG.E.U8 R203, desc[UR16][R156.64] ;  /* 0x000000109ccb8981 */ /* 0x000124000c1e1100 */
[----:B0-----:R-:W-:Y:S01]  /*7460*/  PRMT R156, RZ, 0x7610, R156 ;  /* 0x00007610ff9c7816 */ /* 0x001fe2000000009c */
[----:B---3--:R-:W-:-:S05]  /*7470*/  IMAD.X R155, R146, 0x1, R155, P1 ;  /* 0x00000001929b7824 */ /* 0x008fca00008e069b */
[----:B------:R0:W3:Y:S04]  /*7480*/  @!P0 LDG.E.U8 R156, desc[UR16][R154.64] ;  /* 0x000000109a9c8981 */ /* 0x0000e8000c1e1100 */
[----:B------:R-:W0:Y:S04]  /*7490*/  LDL R155, [R1+0xc] ;  /* 0x00000c00019b7983 */ /* 0x000e280000100800 */
[----:B------:R1:W-:Y:S04]  /*74a0*/  STS.U8 [R205+UR12+0x2006], R153 ;  /* 0x00200699cd007988 */ /* 0x0003e8000800000c */
[----:B-1----:R-:W2:Y:S01]  /*74b0*/  LDL R153, [R1+0x14] ;  /* 0x0000140001997983 */ /* 0x002ea20000100800 */
[----:B0-----:R-:W-:-:S03]  /*74c0*/  IADD3 R154, P1, R141, R155, RZ ;  /* 0x0000009b8d9a7210 */ /* 0x001fc60007f3e0ff */
[----:B------:R-:W4:Y:S04]  /*74d0*/  LDL R155, [R1+0x8] ;  /* 0x00000800019b7983 */ /* 0x000f280000100800 */
[----:B------:R2:W-:Y:S01]  /*74e0*/  STS.U8 [R205+UR12+0x2008], R152 ;  /* 0x00200898cd007988 */ /* 0x0005e2000800000c */
[----:B------:R-:W-:Y:S01]  /*74f0*/  PRMT R157, RZ, 0x7610, R157 ;  /* 0x00007610ff9d7816 */ /* 0x000fe2000000009d */
[C---:B----4-:R-:W-:Y:S01]  /*7500*/  IMAD.X R155, R146.reuse, 0x1, R155, P1 ;  /* 0x00000001929b7824 */ /* 0x050fe200008e069b */
[----:B--2---:R-:W-:Y:S02]  /*7510*/  IADD3 R152, P1, R141, R153, RZ ;  /* 0x000000998d987210 */ /* 0x004fe40007f3e0ff */
[----:B------:R-:W2:Y:S04]  /*7520*/  LDL R153, [R1+0x10] ;  /* 0x0000100001997983 */ /* 0x000ea80000100800 */
[----:B------:R0:W4:Y:S02]  /*7530*/  @!P0 LDG.E.U8 R157, desc[UR16][R154.64] ;  /* 0x000000109a9d8981 */ /* 0x000124000c1e1100 */
[----:B0-----:R-:W-:Y:S01]  /*7540*/  PRMT R154, RZ, 0x7610, R154 ;  /* 0x00007610ff9a7816 */ /* 0x001fe2000000009a */
[----:B--2---:R-:W-:-:S05]  /*7550*/  IMAD.X R153, R146, 0x1, R153, P1 ;  /* 0x0000000192997824 */ /* 0x004fca00008e0699 */
[----:B------:R0:W2:Y:S04]  /*7560*/  @!P0 LDG.E.U8 R154, desc[UR16][R152.64] ;  /* 0x00000010989a8981 */ /* 0x0000a8000c1e1100 */
[----:B------:R-:W0:Y:S02]  /*7570*/  LDL R153, [R1+0x1c] ;  /* 0x00001c0001997983 */ /* 0x000e240000100800 */
[----:B0-----:R-:W-:Y:S02]  /*7580*/  IADD3 R152, P1, R141, R153, RZ ;  /* 0x000000998d987210 */ /* 0x001fe40007f3e0ff */
[----:B------:R-:W3:Y:S01]  /*7590*/  LDL R153, [R1+0x18] ;  /* 0x0000180001997983 */ /* 0x000ee20000100800 */
[----:B------:R-:W-:-:S03]  /*75a0*/  PRMT R155, RZ, 0x7610, R155 ;  /* 0x00007610ff9b7816 */ /* 0x000fc6000000009b */
[----:B------:R0:W-:Y:S04]  /*75b0*/  STS.U8 [R205+UR12+0x200a], R151 ;  /* 0x00200a97cd007988 */ /* 0x0001e8000800000c */
[----:B0-----:R-:W4:Y:S01]  /*75c0*/  LDL R151, [R1+0x24] ;  /* 0x0000240001977983 */ /* 0x001f220000100800 */
[----:B---3--:R-:W-:-:S05]  /*75d0*/  IMAD.X R153, R146, 0x1, R153, P1 ;  /* 0x0000000192997824 */ /* 0x008fca00008e0699 */
[----:B------:R0:W3:Y:S04]  /*75e0*/  @!P0 LDG.E.U8 R155, desc[UR16][R152.64] ;  /* 0x00000010989b8981 */ /* 0x0000e8000c1e1100 */
[----:B------:R-:W2:Y:S04]  /*75f0*/  LDL R153, [R1+0x20] ;  /* 0x0000200001997983 */ /* 0x000ea80000100800 */
[----:B------:R4:W-:Y:S01]  /*7600*/  STS.U8 [R205+UR12+0x200c], R150 ;  /* 0x00200c96cd007988 */ /* 0x0009e2000800000c */
[----:B0-----:R-:W-:Y:S02]  /*7610*/  PRMT R152, RZ, 0x7610, R152 ;  /* 0x00007610ff987816 */ /* 0x001fe40000000098 */
[----:B----4-:R-:W-:-:S05]  /*7620*/  IADD3 R150, P1, R141, R151, RZ ;  /* 0x000000978d967210 */ /* 0x010fca0007f3e0ff */
[----:B--2---:R-:W-:-:S05]  /*7630*/  IMAD.X R151, R146, 0x1, R153, P1 ;  /* 0x0000000192977824 */ /* 0x004fca00008e0699 */
[----:B------:R0:W2:Y:S04]  /*7640*/  @!P0 LDG.E.U8 R152, desc[UR16][R150.64] ;  /* 0x0000001096988981 */ /* 0x0000a8000c1e1100 */
[----:B------:R-:W0:Y:S02]  /*7650*/  LDL R151, [R1+0x2c] ;  /* 0x00002c0001977983 */ /* 0x000e240000100800 */
[----:B0-----:R-:W-:Y:S02]  /*7660*/  IADD3 R150, P1, R141, R151, RZ ;  /* 0x000000978d967210 */ /* 0x001fe40007f3e0ff */
[----:B------:R-:W4:Y:S04]  /*7670*/  LDL R151, [R1+0x28] ;  /* 0x0000280001977983 */ /* 0x000f280000100800 */
[----:B------:R0:W-:Y:S02]  /*7680*/  STS.U8 [R205+UR12+0x200e], R135 ;  /* 0x00200e87cd007988 */ /* 0x0001e4000800000c */
[----:B0-----:R-:W-:Y:S01]  /*7690*/  PRMT R135, RZ, 0x7610, R135 ;  /* 0x00007610ff877816 */ /* 0x001fe20000000087 */
[----:B----4-:R-:W-:-:S05]  /*76a0*/  IMAD.X R151, R146, 0x1, R151, P1 ;  /* 0x0000000192977824 */ /* 0x010fca00008e0697 */
[----:B------:R0:W4:Y:S04]  /*76b0*/  @!P0 LDG.E.U8 R135, desc[UR16][R150.64] ;  /* 0x0000001096878981 */ /* 0x000128000c1e1100 */
[----:B------:R-:W0:Y:S01]  /*76c0*/  LDL R151, [R1+0x34] ;  /* 0x0000340001977983 */ /* 0x000e220000100800 */
[----:B------:R-:W-:Y:S02]  /*76d0*/  LOP3.LUT R153, R205, 0x10, RZ, 0x3c, !PT ;  /* 0x00000010cd997812 */ /* 0x000fe400078e3cff */
[----:B0-----:R-:W-:Y:S02]  /*76e0*/  IADD3 R150, P1, R141, R151, RZ ;  /* 0x000000978d967210 */ /* 0x001fe40007f3e0ff */
[----:B------:R-:W3:Y:S04]  /*76f0*/  LDL R151, [R1+0x30] ;  /* 0x0000300001977983 */ /* 0x000ee80000100800 */
[----:B------:R0:W-:Y:S02]  /*7700*/  STS.U8 [R153+UR12+0x2000], R138 ;  /* 0x0020008a99007988 */ /* 0x0001e4000800000c */
        /* <DEDUP_REMOVED lines=8> */
[----:B------:R0:W-:Y:S02]  /*7790*/  STS.U8 [R153+UR12+0x2004], R136 ;  /* 0x0020048899007988 */ /* 0x0001e4000800000c */
[----:B0-----:R-:W-:Y:S02]  /*77a0*/  PRMT R136, RZ, 0x7610, R136 ;  /* 0x00007610ff887816 */ /* 0x001fe40000000088 */
[----:B------:R0:W-:Y:S01]  /*77b0*/  STS.U8 [R153+UR12+0x2006], R145 ;  /* 0x0020069199007988 */ /* 0x0001e2000800000c */
[----:B----4-:R-:W-:Y:S01]  /*77c0*/  IMAD.X R151, R146, 0x1, R151, P1 ;  /* 0x0000000192977824 */ /* 0x010fe200008e0697 */
[----:B--2---:R-:W-:-:S04]  /*77d0*/  IADD3 R144, P1, R141, R144, RZ ;  /* 0x000000908d907210 */ /* 0x004fc80007f3e0ff */
[----:B------:R1:W2:Y:S01]  /*77e0*/  @!P0 LDG.E.U8 R136, desc[UR16][R150.64] ;  /* 0x0000001096888981 */ /* 0x0002a2000c1e1100 */
[----:B0-----:R-:W-:Y:S01]  /*77f0*/  IMAD.X R145, R146, 0x1, R2, P1 ;  /* 0x0000000192917824 */ /* 0x001fe200008e0602 */
[----:B-1----:R-:W-:-:S06]  /*7800*/  PRMT R150, RZ, 0x7610, R150 ;  /* 0x00007610ff967816 */ /* 0x002fcc0000000096 */
[----:B------:R0:W4:Y:S04]  /*7810*/  @!P0 LDG.E.U8 R150, desc[UR16][R144.64] ;  /* 0x0000001090968981 */ /* 0x000128000c1e1100 */
[----:B------:R-:W0:Y:S04]  /*7820*/  LDL R145, [R1+0x4c] ;  /* 0x00004c0001917983 */ /* 0x000e280000100800 */
[----:B------:R1:W-:Y:S04]  /*7830*/  STS.U8 [R153+UR12+0x2008], R148 ;  /* 0x0020089499007988 */ /* 0x0003e8000800000c */
[----:B------:R3:W-:Y:S01]  /*7840*/  STS.U8 [R153+UR12+0x200a], R149 ;  /* 0x00200a9599007988 */ /* 0x0007e2000800000c */
[----:B-1----:R-:W-:-:S02]  /*7850*/  PRMT R148, RZ, 0x7610, R148 ;  /* 0x00007610ff947816 */ /* 0x002fc40000000094 */
[----:B---3--:R-:W-:Y:S02]  /*7860*/  PRMT R149, RZ, 0x7610, R149 ;  /* 0x00007610ff957816 */ /* 0x008fe40000000095 */
[----:B------:R-:W-:Y:S01]  /*7870*/  PRMT R151, RZ, 0x7610, R151 ;  /* 0x00007610ff977816 */ /* 0x000fe20000000097 */
[----:B------:R1:W-:Y:S04]  /*7880*/  STS.U8 [R153+UR12+0x200c], R132 ;  /* 0x00200c8499007988 */ /* 0x0003e8000800000c */
[----:B------:R3:W-:Y:S01]  /*7890*/  STS.U8 [R153+UR12+0x200e], R143 ;  /* 0x00200e8f99007988 */ /* 0x0007e2000800000c */
[----:B-1----:R-:W-:Y:S02]  /*78a0*/  LOP3.LUT R132, R205, 0x20, RZ, 0x3c, !PT ;  /* 0x00000020cd847812 */ /* 0x002fe400078e3cff */
[----:B---3--:R-:W-:-:S03]  /*78b0*/  PRMT R153, RZ, 0x7610, R153 ;  /* 0x00007610ff997816 */ /* 0x008fc60000000099 */
[----:B------:R1:W-:Y:S02]  /*78c0*/  STS.U8 [R132+UR12+0x2000], R131 ;  /* 0x0020008384007988 */ /* 0x0003e4000800000c */
[----:B-1----:R-:W-:Y:S02]  /*78d0*/  PRMT R131, RZ, 0x7610, R131 ;  /* 0x00007610ff837816 */ /* 0x002fe40000000083 */
[----:B------:R1:W-:Y:S04]  /*78e0*/  STS.U8 [R132+UR12+0x2002], R142 ;  /* 0x0020028e84007988 */ /* 0x0003e8000800000c */
[----:B------:R3:W-:Y:S01]  /*78f0*/  STS.U8 [R132+UR12+0x2004], R133 ;  /* 0x0020048584007988 */ /* 0x0007e2000800000c */
[C---:B-1----:R-:W-:Y:S02]  /*7900*/  IMAD.IADD R142, R141.reuse, 0x1, R18 ;  /* 0x000000018d8e7824 */ /* 0x042fe400078e0212 */
[C---:B---3--:R-:W-:Y:S01]  /*7910*/  IMAD.IADD R132, R141.reuse, 0x1, R20 ;  /* 0x000000018d847824 */ /* 0x048fe200078e0214 */
[----:B0-----:R-:W-:-:S05]  /*7920*/  IADD3 R144, P1, R141, R145, RZ ;  /* 0x000000918d907210 */ /* 0x001fca0007f3e0ff */
[----:B------:R-:W-:Y:S01]  /*7930*/  IMAD.X R145, R146, 0x1, R0, P1 ;  /* 0x0000000192917824 */ /* 0x000fe200008e0600 */
[----:B------:R-:W-:-:S04]  /*7940*/  IADD3 RZ, P1, R141, R10, RZ ;  /* 0x0000000a8dff7210 */ /* 0x000fc80007f3e0ff */
[----:B------:R0:W3:Y:S02]  /*7950*/  @!P0 LDG.E.U8 R148, desc[UR16][R144.64] ;  /* 0x0000001090948981 */ /* 0x0000e4000c1e1100 */
[C---:B0-----:R-:W-:Y:S02]  /*7960*/  IMAD.IADD R144, R141.reuse, 0x1, R10 ;  /* 0x000000018d907824 */ /* 0x041fe400078e020a */
[----:B------:R-:W-:Y:S01]  /*7970*/  IMAD.X R145, R146, 0x1, R19, P1 ;  /* 0x0000000192917824 */ /* 0x000fe200008e0613 */
[----:B------:R-:W-:-:S04]  /*7980*/  IADD3 RZ, P1, R141, R11, RZ ;  /* 0x0000000b8dff7210 */ /* 0x000fc80007f3e0ff */
[----:B------:R0:W2:Y:S02]  /*7990*/  @!P0 LDG.E.U8 R149, desc[UR16][R144.64] ;  /* 0x0000001090958981 */ /* 0x0000a4000c1e1100 */
        /* <DEDUP_REMOVED lines=11> */
[----:B------:R0:W4:Y:S01]  /*7a50*/  @!P0 LDG.E.U8 R131, desc[UR16][R144.64] ;  /* 0x0000001090838981 */ /* 0x000122000c1e1100 */
[----:B------:R-:W-:Y:S01]  /*7a60*/  IMAD.X R143, R146, 0x1, R5, P1 ;  /* 0x00000001928f7824 */ /* 0x000fe200008e0605 */
[----:B------:R-:W-:Y:S02]  /*7a70*/  IADD3 RZ, P1, R141, R20, RZ ;  /* 0x000000148dff7210 */ /* 0x000fe40007f3e0ff */
[----:B0-----:R-:W-:-:S03]  /*7a80*/  PRMT R144, RZ, 0x7610, R144 ;  /* 0x00007610ff907816 */ /* 0x001fc60000000090 */
[----:B------:R-:W-:-:S03]  /*7a90*/  IMAD.X R133, R146, 0x1, R93, P1 ;  /* 0x0000000192857824 */ /* 0x000fc600008e065d */
[----:B------:R0:W2:Y:S01]  /*7aa0*/  @!P0 LDG.E.U8 R144, desc[UR16][R142.64] ;  /* 0x000000108e908981 */ /* 0x0000a2000c1e1100 */
[----:B------:R-:W-:Y:S02]  /*7ab0*/  IADD3 RZ, P1, R141, R22, RZ ;  /* 0x000000168dff7210 */ /* 0x000fe40007f3e0ff */
[----:B0-----:R-:W-:-:S06]  /*7ac0*/  PRMT R142, RZ, 0x7610, R142 ;  /* 0x00007610ff8e7816 */ /* 0x001fcc000000008e */
[----:B------:R0:W2:Y:S02]  /*7ad0*/  @!P0 LDG.E.U8 R142, desc[UR16][R132.64] ;  /* 0x00000010848e8981 */ /* 0x0000a4000c1e1100 */
[----:B0-----:R-:W-:Y:S01]  /*7ae0*/  LOP3.LUT R133, R205, 0x20, RZ, 0x3c, !PT ;  /* 0x00000020cd857812 */ /* 0x001fe200078e3cff */
[----:B------:R-:W-:-:S04]  /*7af0*/  IMAD.IADD R132, R141, 0x1, R22 ;  /* 0x000000018d847824 */ /* 0x000fc800078e0216 */
[----:B------:R0:W-:Y:S02]  /*7b00*/  STS.U8 [R133+UR12+0x2006], R139 ;  /* 0x0020068b85007988 */ /* 0x0001e4000800000c */
[----:B0-----:R-:W-:Y:S01]  /*7b10*/  PRMT R139, RZ, 0x7610, R139 ;  /* 0x00007610ff8b7816 */ /* 0x001fe2000000008b */
[----:B------:R-:W-:Y:S01]  /*7b20*/  IMAD.X R133, R146, 0x1, R95, P1 ;  /* 0x0000000192857824 */ /* 0x000fe200008e065f */
[----:B------:R-:W-:-:S04]  /*7b30*/  IADD3 RZ, P1, R141, R88, RZ ;  /* 0x000000588dff7210 */ /* 0x000fc80007f3e0ff */
        /* <DEDUP_REMOVED lines=21> */
[----:B------:R0:W2:Y:S01]  /*7c90*/  @!P0 LDG.E.U8 R134, desc[UR16][R132.64] ;  /* 0x0000001084868981 */ /* 0x0000a2000c1e1100 */
[----:B------:R-:W-:Y:S02]  /*7ca0*/  PRMT R143, RZ, 0x7610, R143 ;  /* 0x00007610ff8f7816 */ /* 0x000fe4000000008f */
[----:B0-----:R-:W-:Y:S01]  /*7cb0*/  LOP3.LUT R133, R205, 0x20, RZ, 0x3c, !PT ;  /* 0x00000020cd857812 */ /* 0x001fe200078e3cff */
[----:B------:R-:W-:-:S04]  /*7cc0*/  IMAD.IADD R132, R141, 0x1, R94 ;  /* 0x000000018d847824 */ /* 0x000fc800078e025e */
[----:B------:R0:W-:Y:S01]  /*7cd0*/  STS.U8 [R133+UR12+0x200e], R147 ;  /* 0x00200e9385007988 */ /* 0x0001e2000800000c */
[----:B------:R-:W-:Y:S01]  /*7ce0*/  PRMT R145, RZ, 0x7610, R145 ;  /* 0x00007610ff917816 */ /* 0x000fe20000000091 */
[----:B0-----:R-:W-:Y:S01]  /*7cf0*/  IMAD.X R133, R146, 0x1, R103, P1 ;  /* 0x0000000192857824 */ /* 0x001fe200008e0667 */
[----:B------:R-:W-:-:S04]  /*7d00*/  IADD3 RZ, P1, R141, R96, RZ ;  /* 0x000000608dff7210 */ /* 0x000fc80007f3e0ff */
[----:B------:R0:W2:Y:S01]  /*7d10*/  @!P0 LDG.E.U8 R143, desc[UR16][R132.64] ;  /* 0x00000010848f8981 */ /* 0x0000a2000c1e1100 */
[----:B------:R-:W-:Y:S02]  /*7d20*/  LOP3.LUT R205, R205, 0x30, RZ, 0x3c, !PT ;  /* 0x00000030cdcd7812 */ /* 0x000fe400078e3cff */
[----:B------:R-:W-:Y:S01]  /*7d30*/  PRMT R147, RZ, 0x7610, R147 ;  /* 0x00007610ff937816 */ /* 0x000fe20000000093 */
[C---:B0-----:R-:W-:Y:S02]  /*7d40*/  IMAD.IADD R132, R141.reuse, 0x1, R96 ;  /* 0x000000018d847824 */ /* 0x041fe400078e0260 */
[----:B------:R-:W-:Y:S01]  /*7d50*/  IMAD.X R133, R146, 0x1, R105, P1 ;  /* 0x0000000192857824 */ /* 0x000fe200008e0669 */
[----:B------:R-:W-:-:S04]  /*7d60*/  IADD3 RZ, P1, R141, R98, RZ ;  /* 0x000000628dff7210 */ /* 0x000fc80007f3e0ff */
[----:B------:R0:W2:Y:S04]  /*7d70*/  @!P0 LDG.E.U8 R145, desc[UR16][R132.64] ;  /* 0x0000001084918981 */ /* 0x0000a8000c1e1100 */
[----:B------:R1:W-:Y:S01]  /*7d80*/  STS.U8 [R205+UR12+0x2002], R204 ;  /* 0x002002cccd007988 */ /* 0x0003e2000800000c */
[C---:B0-----:R-:W-:Y:S02]  /*7d90*/  IMAD.IADD R132, R141.reuse, 0x1, R98 ;  /* 0x000000018d847824 */ /* 0x041fe400078e0262 */
[----:B------:R-:W-:Y:S01]  /*7da0*/  IMAD.X R133, R146, 0x1, R107, P1 ;  /* 0x0000000192857824 */ /* 0x000fe200008e066b */
[----:B------:R-:W-:Y:S02]  /*7db0*/  IADD3 RZ, P1, R141, R100, RZ ;  /* 0x000000648dff7210 */ /* 0x000fe40007f3e0ff */
[----:B-1----:R-:W-:-:S02]  /*7dc0*/  PRMT R204, RZ, 0x7610, R204 ;  /* 0x00007610ffcc7816 */ /* 0x002fc400000000cc */
[----:B------:R0:W2:Y:S02]  /*7dd0*/  @!P0 LDG.E.U8 R147, desc[UR16][R132.64] ;  /* 0x0000001084938981 */ /* 0x0000a4000c1e1100 */
[C---:B0-----:R-:W-:Y:S02]  /*7de0*/  IMAD.IADD R132, R141.reuse, 0x1, R100 ;  /* 0x000000018d847824 */ /* 0x041fe400078e0264 */
[----:B------:R-:W-:Y:S01]  /*7df0*/  IMAD.X R133, R146, 0x1, R109, P1 ;  /* 0x0000000192857824 */ /* 0x000fe200008e066d */
[----:B------:R-:W-:-:S04]  /*7e00*/  IADD3 RZ, P1, R141, R102, RZ ;  /* 0x000000668dff7210 */ /* 0x000fc80007f3e0ff */
[----:B------:R0:W2:Y:S02]  /*7e10*/  @!P0 LDG.E.U8 R204, desc[UR16][R132.64] ;  /* 0x0000001084cc8981 */ /* 0x0000a4000c1e1100 */
[----:B0-----:R-:W-:Y:S01]  /*7e20*/  IMAD.IADD R132, R141, 0x1, R102 ;  /* 0x000000018d847824 */ /* 0x001fe200078e0266 */
[----:B------:R-:W-:Y:S01]  /*7e30*/  PRMT R141, RZ, 0x7610, R141 ;  /* 0x00007610ff8d7816 */ /* 0x000fe2000000008d */
[----:B------:R-:W-:-:S05]  /*7e40*/  IMAD.X R133, R146, 0x1, R111, P1 ;  /* 0x0000000192857824 */ /* 0x000fca00008e066f */
[----:B------:R0:W2:Y:S02]  /*7e50*/  @!P0 LDG.E.U8 R141, desc[UR16][R132.64] ;  /* 0x00000010848d8981 */ /* 0x0000a4000c1e1100 */
[----:B0-----:R-:W0:Y:S02]  /*7e60*/  S2R R132, SR_TID.X ;  /* 0x0000000000847919 */ /* 0x001e240000002100 */
[----:B------:R1:W-:Y:S04]  /*7e70*/  STS.U8 [R205+UR12+0x2000], R207 ;  /* 0x002000cfcd007988 */ /* 0x0003e8000800000c */
[----:B------:R3:W-:Y:S04]  /*7e80*/  STS.U8 [R205+UR12+0x2004], R209 ;  /* 0x002004d1cd007988 */ /* 0x0007e8000800000c */
[----:B------:R3:W-:Y:S04]  /*7e90*/  STS.U8 [R205+UR12+0x2006], R202 ;  /* 0x002006cacd007988 */ /* 0x0007e8000800000c */
[----:B-1----:R-:W2:Y:S04]  /*7ea0*/  LDL.LU R207, [R1+0x38] ;  /* 0x0000380001cf7983 */ /* 0x002ea80000300800 */
[----:B------:R-:W2:Y:S04]  /*7eb0*/  LDL.LU R146, [R1+0x30] ;  /* 0x0000300001927983 */ /* 0x000ea80000300800 */
[----:B---3--:R-:W3:Y:S04]  /*7ec0*/  LDL.LU R209, [R1+0x28] ;  /* 0x0000280001d17983 */ /* 0x008ee80000300800 */
[----:B------:R-:W3:Y:S04]  /*7ed0*/  LDL.LU R202, [R1+0x20] ;  /* 0x0000200001ca7983 */ /* 0x000ee80000300800 */
[----:B------:R1:W-:Y:S01]  /*7ee0*/  STS.U8 [R205+UR12+0x2008], R201 ;  /* 0x002008c9cd007988 */ /* 0x0003e2000800000c */
[----:B0-----:R-:W-:-:S03]  /*7ef0*/  LOP3.LUT R132, R132, 0x7f, RZ, 0xc0, !PT ;  /* 0x0000007f84847812 */ /* 0x001fc600078ec0ff */
[----:B------:R0:W-:Y:S04]  /*7f00*/  STS.U8 [R205+UR12+0x200a], R200 ;  /* 0x00200ac8cd007988 */ /* 0x0001e8000800000c */
[----:B------:R4:W-:Y:S04]  /*7f10*/  STS.U8 [R205+UR12+0x200c], R199 ;  /* 0x00200cc7cd007988 */ /* 0x0009e8000800000c */
[----:B-1----:R-:W3:Y:S04]  /*7f20*/  LDL.LU R201, [R1+0x4c] ;  /* 0x00004c0001c97983 */ /* 0x002ee80000300800 */
[----:B0-----:R-:W3:Y:S04]  /*7f30*/  LDL.LU R200, [R1+0x18] ;  /* 0x0000180001c87983 */ /* 0x001ee80000300800 */
[----:B----4-:R-:W4:Y:S04]  /*7f40*/  LDL.LU R199, [R1+0x44] ;  /* 0x0000440001c77983 */ /* 0x010f280000300800 */
[----:B------:R0:W-:Y:S04]  /*7f50*/  STS.U8 [R205+UR12+0x200e], R197 ;  /* 0x00200ec5cd007988 */ /* 0x0001e8000800000c */
[----:B------:R1:W-:Y:S04]  /*7f60*/  STS.U8 [R132+UR12+0x1600], R193 ;  /* 0x001600c184007988 */ /* 0x0003e8000800000c */
[----:B------:R1:W-:Y:S04]  /*7f70*/  STS.U8 [R132+UR12+0x1400], R162 ;  /* 0x001400a284007988 */ /* 0x0003e8000800000c */
[----:B0-----:R-:W3:Y:S04]  /*7f80*/  LDL.LU R197, [R1+0x3c] ;  /* 0x00003c0001c57983 */ /* 0x001ee80000300800 */
[----:B------:R-:W4:Y:S04]  /*7f90*/  LDL.LU R205, [R1+0x10] ;  /* 0x0000100001cd7983 */ /* 0x000f280000300800 */
[----:B-1----:R-:W3:Y:S04]  /*7fa0*/  LDL.LU R193, [R1+0x8] ;  /* 0x0000080001c17983 */ /* 0x002ee80000300800 */
[----:B------:R-:W4:Y:S04]  /*7fb0*/  LDL.LU R162, [R1+0x34] ;  /* 0x0000340001a27983 */ /* 0x000f280000300800 */
[----:B------:R0:W-:Y:S04]  /*7fc0*/  STS.U8 [R132+UR12+0x1e00], R168 ;  /* 0x001e00a884007988 */ /* 0x0001e8000800000c */
[----:B------:R1:W-:Y:S04]  /*7fd0*/  STS.U8 [R132+UR12+0x1200], R169 ;  /* 0x001200a984007988 */ /* 0x0003e8000800000c */
[----:B------:R1:W-:Y:S04]  /*7fe0*/  STS.U8 [R132+UR12+0x1000], R171 ;  /* 0x001000ab84007988 */ /* 0x0003e8000800000c */
[----:B0-----:R-:W3:Y:S04]  /*7ff0*/  LDL.LU R168, [R1] ;  /* 0x0000000001a87983 */ /* 0x001ee80000300800 */
[----:B-1----:R-:W4:Y:S04]  /*8000*/  LDL.LU R169, [R1+0x2c] ;  /* 0x00002c0001a97983 */ /* 0x002f280000300800 */
[----:B------:R-:W3:Y:S04]  /*8010*/  LDL.LU R171, [R1+0x24] ;  /* 0x0000240001ab7983 */ /* 0x000ee80000300800 */
[----:B------:R0:W-:Y:S04]  /*8020*/  STS.U8 [R132+UR12+0xe00], R175 ;  /* 0x000e00af84007988 */ /* 0x0001e8000800000c */
[----:B------:R1:W-:Y:S04]  /*8030*/  STS.U8 [R132+UR12+0xc00], R179 ;  /* 0x000c00b384007988 */ /* 0x0003e8000800000c */
[----:B------:R1:W-:Y:S04]  /*8040*/  STS.U8 [R132+UR12+0xa00], R183 ;  /* 0x000a00b784007988 */ /* 0x0003e8000800000c */
[----:B0-----:R-:W4:Y:S04]  /*8050*/  LDL.LU R175, [R1+0x1c] ;  /* 0x00001c0001af7983 */ /* 0x001f280000300800 */
[----:B-1----:R-:W3:Y:S04]  /*8060*/  LDL.LU R179, [R1+0x14] ;  /* 0x0000140001b37983 */ /* 0x002ee80000300800 */
[----:B------:R-:W4:Y:S04]  /*8070*/  LDL.LU R183, [R1+0xc] ;  /* 0x00000c0001b77983 */ /* 0x000f280000300800 */
[----:B------:R0:W-:Y:S04]  /*8080*/  STS.U8 [R132+UR12+0x800], R190 ;  /* 0x000800be84007988 */ /* 0x0001e8000800000c */
[----:B0-----:R-:W3:Y:S01]  /*8090*/  LDL.LU R190, [R1+0x4] ;  /* 0x0000040001be7983 */ /* 0x001ee20000300800 */
[----:B------:R-:W0:Y:S03]  /*80a0*/  S2R R133, SR_TID.X ;  /* 0x0000000000857919 */ /* 0x000e260000002100 */
[----:B------:R1:W-:Y:S04]  /*80b0*/  STS.U8 [R132+UR12+0x1c00], R131 ;  /* 0x001c008384007988 */ /* 0x0003e8000800000c */
[----:B------:R-:W-:Y:S04]  /*80c0*/  STS.U8 [R132+UR12+0x600], R198 ;  /* 0x000600c684007988 */ /* 0x000fe8000800000c */
[----:B------:R-:W-:Y:S04]  /*80d0*/  STS.U8 [R132+UR12+0x400], R157 ;  /* 0x0004009d84007988 */ /* 0x000fe8000800000c */
[----:B------:R-:W-:Y:S04]  /*80e0*/  STS.U8 [R132+UR12+0x200], R135 ;  /* 0x0002008784007988 */ /* 0x000fe8000800000c */
[----:B------:R-:W-:Y:S04]  /*80f0*/  STS.U8 [R132+UR12], R148 ;  /* 0x0000009484007988 */ /* 0x000fe8000800000c */
[----:B--2---:R-:W-:Y:S01]  /*8100*/  STS.U8 [R132+UR12+0x1a00], R137 ;  /* 0x001a008984007988 */ /* 0x004fe2000800000c */
[----:B0-----:R-:W-:-:S04]  /*8110*/  LOP3.LUT R133, R133, 0x7f, RZ, 0xc0, !PT ;  /* 0x0000007f85857812 */ /* 0x001fc800078ec0ff */
[C---:B-1----:R-:W-:Y:S01]  /*8120*/  LOP3.LUT R131, R133.reuse, 0x10, RZ, 0x3c, !PT ;  /* 0x0000001085837812 */ /* 0x042fe200078e3cff */
[----:B------:R0:W-:Y:S04]  /*8130*/  STS.U8 [R132+UR12+0x1800], R145 ;  /* 0x0018009184007988 */ /* 0x0001e8000800000c */
[----:B------:R-:W-:Y:S01]  /*8140*/  STS.U8 [R131+UR12+0x80], R150 ;  /* 0x0000809683007988 */ /* 0x000fe2000800000c */
[C---:B0-----:R-:W-:Y:S02]  /*8150*/  LOP3.LUT R132, R133.reuse, 0x20, RZ, 0x3c, !PT ;  /* 0x0000002085847812 */ /* 0x041fe400078e3cff */
[----:B------:R-:W-:Y:S01]  /*8160*/  LOP3.LUT R133, R133, 0x30, RZ, 0x3c, !PT ;  /* 0x0000003085857812 */ /* 0x000fe200078e3cff */
[----:B------:R-:W-:Y:S04]  /*8170*/  STS.U8 [R131+UR12+0x280], R152 ;  /* 0x0002809883007988 */ /* 0x000fe8000800000c */
        /* <DEDUP_REMOVED lines=13> */
[----:B------:R0:W-:Y:S04]  /*8250*/  STS.U8 [R131+UR12+0x1680], R141 ;  /* 0x0016808d83007988 */ /* 0x0001e8000800000c */
[----:B------:R-:W-:Y:S04]  /*8260*/  STS.U8 [R132+UR12+0x100], R136 ;  /* 0x0001008884007988 */ /* 0x000fe8000800000c */
[----:B------:R-:W-:Y:S01]  /*8270*/  STS.U8 [R132+UR12+0x300], R155 ;  /* 0x0003009b84007988 */ /* 0x000fe2000800000c */
[----:B------:R-:W-:Y:S01]  /*8280*/  UMOV UR20, UR4 ;  /* 0x0000000400147c82 */ /* 0x000fe20008000000 */
[----:B------:R-:W-:Y:S01]  /*8290*/  UMOV UR21, 0x80000020 ;  /* 0x8000002000157882 */ /* 0x000fe20000000000 */
[----:B------:R-:W-:Y:S01]  /*82a0*/  UMOV UR22, UR6 ;  /* 0x0000000600167c82 */ /* 0x000fe20008000000 */
[----:B------:R-:W-:Y:S01]  /*82b0*/  STS.U8 [R132+UR12+0x500], R203 ;  /* 0x000500cb84007988 */ /* 0x000fe2000800000c */
[----:B------:R-:W-:Y:S01]  /*82c0*/  UMOV UR23, 0x80000020 ;  /* 0x8000002000177882 */ /* 0x000fe20000000000 */
[----:B------:R-:W-:-:S02]  /*82d0*/  USHF.R.S32.HI UR19, URZ, 0x1f, UR13 ;  /* 0x0000001f3f137899 */ /* 0x000fc4000801140d */
[----:B------:R-:W-:Y:S01]  /*82e0*/  IADD3 R4, P2, R4, UR13, RZ ;  /* 0x0000000d04047c10 */ /* 0x000fe2000ff5e0ff */
[----:B------:R-:W-:Y:S01]  /*82f0*/  STS.U8 [R132+UR12+0x700], R194 ;  /* 0x000700c284007988 */ /* 0x000fe2000800000c */
[----:B------:R-:W-:Y:S01]  /*8300*/  IADD3 R7, P3, R7, UR13, RZ ;  /* 0x0000000d07077c10 */ /* 0x000fe2000ff7e0ff */
[----:B0-----:R-:W0:Y:S02]  /*8310*/  LDC R131, c[0x0][0x238] ;  /* 0x00008e00ff837b82 */ /* 0x001e240000000800 */
        /* <DEDUP_REMOVED lines=27> */
[----:B------:R-:W-:Y:S01]  /*84d0*/  STS.U8 [R133+UR12+0x1f80], R191 ;  /* 0x001f80bf85007988 */ /* 0x000fe2000800000c */
[----:B------:R1:W-:Y:S06]  /*84e0*/  MEMBAR.ALL.CTA ;  /* 0x0000000000007992 */ /* 0x0003ec0000008000 */
[----:B-1----:R-:W1:Y:S02]  /*84f0*/  FENCE.VIEW.ASYNC.S ;  /* 0x00000000000073c6 */ /* 0x002e640000000000 */
[----:B-1----:R-:W-:Y:S06]  /*8500*/  BAR.SYNC.DEFER_BLOCKING 0x0 ;  /* 0x0000000000007b1d */ /* 0x002fec0000010000 */
[----:B------:R-:W-:-:S06]  /*8510*/  WARPGROUP.ARRIVE ;  /* 0x00000000000079c5 */ /* 0x000fcc0000000000 */
[----:B------:R-:W-:Y:S01]  /*8520*/  QGMMA.64x128x32.F32.E5M2.E5M2 R24, gdesc[UR20], R24 ;  /* 0x01e00000141879f3 */ /* 0x000fe20008703818 */
[----:B------:R-:W-:Y:S02]  /*8530*/  IADD3 R8, P4, R8, UR13, RZ ;  /* 0x0000000d08087c10 */ /* 0x000fe4000ff9e0ff */
[----:B------:R-:W-:Y:S02]  /*8540*/  IADD3 R9, P5, R9, UR13, RZ ;  /* 0x0000000d09097c10 */ /* 0x000fe4000ffbe0ff */
[----:B------:R-:W-:Y:S02]  /*8550*/  IADD3 R10, P6, R10, UR13, RZ ;  /* 0x0000000d0a0a7c10 */ /* 0x000fe4000ffde0ff */
[----:B------:R-:W-:Y:S02]  /*8560*/  IADD3.X R12, R12, UR19, RZ, P2, !PT ;  /* 0x000000130c0c7c10 */ /* 0x000fe400097fe4ff */
[----:B------:R-:W-:Y:S02]  /*8570*/  IADD3 R11, P1, R11, UR13, RZ ;  /* 0x0000000d0b0b7c10 */ /* 0x000fe4000ff3e0ff */
[----:B------:R-:W-:-:S02]  /*8580*/  IADD3 R14, P2, R14, UR13, RZ ;  /* 0x0000000d0e0e7c10 */ /* 0x000fc4000ff5e0ff */
[----:B------:R-:W-:Y:S02]  /*8590*/  IADD3.X R13, R13, UR19, RZ, P3, !PT ;  /* 0x000000130d0d7c10 */ /* 0x000fe40009ffe4ff */
[----:B------:R-:W-:Y:S02]  /*85a0*/  IADD3 R16, P3, R16, UR13, RZ ;  /* 0x0000000d10107c10 */ /* 0x000fe4000ff7e0ff */
[----:B------:R-:W-:Y:S02]  /*85b0*/  IADD3.X R15, R15, UR19, RZ, P4, !PT ;  /* 0x000000130f0f7c10 */ /* 0x000fe4000a7fe4ff */
[----:B------:R-:W-:Y:S02]  /*85c0*/  IADD3 R18, P4, R18, UR13, RZ ;  /* 0x0000000d12127c10 */ /* 0x000fe4000ff9e0ff */
[----:B------:R-:W-:Y:S02]  /*85d0*/  IADD3.X R17, R17, UR19, RZ, P5, !PT ;  /* 0x0000001311117c10 */ /* 0x000fe4000affe4ff */
[----:B------:R-:W-:-:S02]  /*85e0*/  IADD3 R20, P5, R20, UR13, RZ ;  /* 0x0000000d14147c10 */ /* 0x000fc4000ffbe0ff */
[----:B------:R-:W-:Y:S02]  /*85f0*/  IADD3.X R19, R19, UR19, RZ, P6, !PT ;  /* 0x0000001313137c10 */ /* 0x000fe4000b7fe4ff */
[----:B------:R-:W-:Y:S02]  /*8600*/  IADD3 R22, P6, R22, UR13, RZ ;  /* 0x0000000d16167c10 */ /* 0x000fe4000ffde0ff */
[----:B------:R-:W-:Y:S02]  /*8610*/  IADD3.X R21, R21, UR19, RZ, P1, !PT ;  /* 0x0000001315157c10 */ /* 0x000fe40008ffe4ff */
        /* <DEDUP_REMOVED lines=26> */
[----:B------:R-:W-:Y:S01]  /*87c0*/  IADD3 R114, P2, R114, UR13, RZ ;  /* 0x0000000d72727c10 */ /* 0x000fe2000ff5e0ff */
[----:B------:R-:W-:Y:S01]  /*87d0*/  QGMMA.64x128x32.F32.E5M2.E5M2 R24, gdesc[UR8], R24, gsb0 ;  /* 0x01e00000081879f3 */ /* 0x000fe20008003818 */
[----:B------:R-:W-:-:S02]  /*87e0*/  IADD3.X R113, R113, UR19, RZ, P3, !PT ;  /* 0x0000001371717c10 */ /* 0x000fc40009ffe4ff */
[----:B------:R-:W-:Y:S02]  /*87f0*/  IADD3 R116, P3, R116, UR13, RZ ;  /* 0x0000000d74747c10 */ /* 0x000fe4000ff7e0ff */
[----:B------:R-:W-:Y:S02]  /*8800*/  IADD3.X R115, R115, UR19, RZ, P4, !PT ;  /* 0x0000001373737c10 */ /* 0x000fe4000a7fe4ff */
[----:B------:R-:W-:Y:S02]  /*8810*/  IADD3 R118, P4, R118, UR13, RZ ;  /* 0x0000000d76767c10 */ /* 0x000fe4000ff9e0ff */
[----:B------:R-:W-:Y:S02]  /*8820*/  IADD3.X R117, R117, UR19, RZ, P5, !PT ;  /* 0x0000001375757c10 */ /* 0x000fe4000affe4ff */
[----:B------:R-:W-:Y:S02]  /*8830*/  IADD3 R120, P5, R120, UR13, RZ ;  /* 0x0000000d78787c10 */ /* 0x000fe4000ffbe0ff */
[----:B------:R-:W-:-:S02]  /*8840*/  IADD3.X R119, R119, UR19, RZ, P6, !PT ;  /* 0x0000001377777c10 */ /* 0x000fc4000b7fe4ff */
[----:B------:R-:W-:Y:S02]  /*8850*/  IADD3 R122, P6, R122, UR13, RZ ;  /* 0x0000000d7a7a7c10 */ /* 0x000fe4000ffde0ff */
[----:B------:R-:W-:Y:S02]  /*8860*/  IADD3.X R121, R121, UR19, RZ, P1, !PT ;  /* 0x0000001379797c10 */ /* 0x000fe40008ffe4ff */
[----:B------:R-:W-:Y:S02]  /*8870*/  IADD3.X R123, R123, UR19, RZ, P2, !PT ;  /* 0x000000137b7b7c10 */ /* 0x000fe400097fe4ff */
[----:B------:R-:W-:Y:S02]  /*8880*/  IADD3 R124, P1, R124, UR13, RZ ;  /* 0x0000000d7c7c7c10 */ /* 0x000fe4000ff3e0ff */
[----:B------:R-:W-:Y:S02]  /*8890*/  IADD3 R189, P2, R189, UR13, RZ ;  /* 0x0000000dbdbd7c10 */ /* 0x000fe4000ff5e0ff */
        /* <DEDUP_REMOVED lines=47> */
[----:B---3--:R-:W-:Y:S02]  /*8b90*/  IADD3 R190, P2, R190, UR13, RZ ;  /* 0x0000000dbebe7c10 */ /* 0x008fe4000ff5e0ff */
[----:B------:R-:W-:-:S02]  /*8ba0*/  IADD3.X R243, R243, UR19, RZ, P3, !PT ;  /* 0x00000013f3f37c10 */ /* 0x000fc40009ffe4ff */
[----:B----4-:R-:W-:Y:S02]  /*8bb0*/  IADD3 R183, P3, R183, UR13, RZ ;  /* 0x0000000db7b77c10 */ /* 0x010fe4000ff7e0ff */
[----:B------:R-:W-:Y:S02]  /*8bc0*/  IADD3.X R245, R245, UR19, RZ, P4, !PT ;  /* 0x00000013f5f57c10 */ /* 0x000fe4000a7fe4ff */
[----:B------:R-:W-:Y:S02]  /*8bd0*/  IADD3 R179, P4, R179, UR13, RZ ;  /* 0x0000000db3b37c10 */ /* 0x000fe4000ff9e0ff */
[----:B------:R-:W-:Y:S02]  /*8be0*/  IADD3.X R247, R247, UR19, RZ, P5, !PT ;  /* 0x00000013f7f77c10 */ /* 0x000fe4000affe4ff */
[----:B------:R-:W-:Y:S02]  /*8bf0*/  IADD3 R175, P5, R175, UR13, RZ ;  /* 0x0000000dafaf7c10 */ /* 0x000fe4000ffbe0ff */
[----:B------:R-:W-:Y:S01]  /*8c00*/  IADD3.X R249, R249, UR19, RZ, P6, !PT ;  /* 0x00000013f9f97c10 */ /* 0x000fe2000b7fe4ff */
[----:B------:R-:W-:Y:S01]  /*8c10*/  STL [R1+0x4], R190 ;  /* 0x000004be01007387 */ /* 0x000fe20000100800 */
[----:B------:R-:W-:-:S02]  /*8c20*/  IADD3 R171, P6, R171, UR13, RZ ;  /* 0x0000000dabab7c10 */ /* 0x000fc4000ffde0ff */
[----:B------:R-:W-:Y:S01]  /*8c30*/  IADD3.X R251, R251, UR19, RZ, P1, !PT ;  /* 0x00000013fbfb7c10 */ /* 0x000fe20008ffe4ff */
[----:B------:R-:W-:Y:S01]  /*8c40*/  STL [R1+0xc], R183 ;  /* 0x00000cb701007387 */ /* 0x000fe20000100800 */
[----:B------:R-:W-:Y:S02]  /*8c50*/  IADD3 R169, P1, R169, UR13, RZ ;  /* 0x0000000da9a97c10 */ /* 0x000fe4000ff3e0ff */
[----:B------:R-:W-:Y:S01]  /*8c60*/  IADD3.X R168, R168, UR19, RZ, P2, !PT ;  /* 0x00000013a8a87c10 */ /* 0x000fe200097fe4ff */
[----:B------:R-:W-:Y:S01]  /*8c70*/  STL [R1+0x14], R179 ;  /* 0x000014b301007387 */ /* 0x000fe20000100800 */
[----:B------:R-:W-:Y:S02]  /*8c80*/  IADD3 R162, P2, R162, UR13, RZ ;  /* 0x0000000da2a27c10 */ /* 0x000fe4000ff5e0ff */
[----:B------:R-:W-:Y:S01]  /*8c90*/  IADD3.X R193, R193, UR19, RZ, P3, !PT ;  /* 0x00000013c1c17c10 */ /* 0x000fe20009ffe4ff */
[----:B------:R-:W-:Y:S01]  /*8ca0*/  STL [R1+0x1c], R175 ;  /* 0x00001caf01007387 */ /* 0x000fe20000100800 */
[----:B------:R-:W-:-:S02]  /*8cb0*/  IADD3 R197, P3, R197, UR13, RZ ;  /* 0x0000000dc5c57c10 */ /* 0x000fc4000ff7e0ff */
[----:B------:R-:W-:Y:S01]  /*8cc0*/  IADD3.X R205, R205, UR19, RZ, P4, !PT ;  /* 0x00000013cdcd7c10 */ /* 0x000fe2000a7fe4ff */
[----:B------:R-:W-:Y:S01]  /*8cd0*/  STL [R1+0x24], R171 ;  /* 0x000024ab01007387 */ /* 0x000fe20000100800 */
[----:B------:R-:W-:-:S03]  /*8ce0*/  IADD3 R199, P4, R199, UR13, RZ ;  /* 0x0000000dc7c77c10 */ /* 0x000fc6000ff9e0ff */
[----:B------:R-:W-:Y:S01]  /*8cf0*/  STL [R1+0x2c], R169 ;  /* 0x00002ca901007387 */ /* 0x000fe20000100800 */
[----:B------:R-:W-:-:S03]  /*8d00*/  IADD3.X R200, R200, UR19, RZ, P5, !PT ;  /* 0x00000013c8c87c10 */ /* 0x000fc6000affe4ff */
[----:B------:R-:W-:Y:S01]  /*8d10*/  STL [R1], R168 ;  /* 0x000000a801007387 */ /* 0x000fe20000100800 */
[----:B------:R-:W-:-:S03]  /*8d20*/  IADD3 R201, P5, R201, UR13, RZ ;  /* 0x0000000dc9c97c10 */ /* 0x000fc6000ffbe0ff */
[----:B------:R-:W-:Y:S01]  /*8d30*/  STL [R1+0x34], R162 ;  /* 0x000034a201007387 */ /* 0x000fe20000100800 */
[----:B------:R-:W-:-:S03]  /*8d40*/  IADD3.X R202, R202, UR19, RZ, P6, !PT ;  /* 0x00000013caca7c10 */ /* 0x000fc6000b7fe4ff */
        /* <DEDUP_REMOVED lines=10> */
[----:B------:R-:W-:Y:S04]  /*8df0*/  STL [R1+0x4c], R201 ;  /* 0x00004cc901007387 */ /* 0x000fe80000100800 */
[----:B------:R-:W-:Y:S04]  /*8e00*/  STL [R1+0x20], R202 ;  /* 0x000020ca01007387 */ /* 0x000fe80000100800 */
[----:B------:R-:W-:Y:S04]  /*8e10*/  STL [R1+0x28], R209 ;  /* 0x000028d101007387 */ /* 0x000fe80000100800 */
[----:B------:R1:W-:Y:S04]  /*8e20*/  STL [R1+0x40], R2 ;  /* 0x0000400201007387 */ /* 0x0003e80000100800 */
[----:B------:R-:W-:Y:S04]  /*8e30*/  STL [R1+0x30], R146 ;  /* 0x0000309201007387 */ /* 0x000fe80000100800 */
[----:B-1----:R1:W5:Y:S04]  /*8e40*/  LDL.LU R2, [R1+0x154] ;  /* 0x0001540001027983 */ /* 0x0023680000300800 */
[----:B------:R-:W-:Y:S04]  /*8e50*/  STL [R1+0x38], R207 ;  /* 0x000038cf01007387 */ /* 0x000fe80000100800 */
[----:B------:R2:W-:Y:S02]  /*8e60*/  STL [R1+0x48], R0 ;  /* 0x0000480001007387 */ /* 0x0005e40000100800 */
[----:B--2---:R-:W2:Y:S01]  /*8e70*/  S2R R0, SR_TID.X ;  /* 0x0000000000007919 */ /* 0x004ea20000002100 */
[----:B0-----:R-:W-:-:S02]  /*8e80*/  IMAD.SHL.U32 R131, R131, 0x40, RZ ;  /* 0x0000004083837824 */ /* 0x001fc400078e00ff */
[----:B------:R-:W-:-:S03]  /*8e90*/  VIADD R6, R6, 0xffffffff ;  /* 0xffffffff06067836 */ /* 0x000fc60000000000 */
[----:B------:R-:W-:-:S04]  /*8ea0*/  IADD3 R91, P0, R131, R91, RZ ;  /* 0x0000005b835b7210 */ /* 0x000fc80007f1e0ff */
[----:B------:R-:W-:Y:S02]  /*8eb0*/  LEA.HI.X.SX32 R3, R131, R3, 0x1, P0 ;  /* 0x0000000383037211 */ /* 0x000fe400000f0eff */
[----:B------:R-:W-:Y:S01]  /*8ec0*/  ISETP.NE.U32.AND P0, PT, R6, RZ, PT ;  /* 0x000000ff0600720c */ /* 0x000fe20003f05070 */
[----:B------:R-:W-:Y:S01]  /*8ed0*/  UIADD3 UR14, UR14, -0x40, URZ ;  /* 0xffffffc00e0e7890 */ /* 0x000fe2000fffe03f */
[----:B------:R-:W-:Y:S02]  /*8ee0*/  WARPGROUP.DEPBAR.LE gsb0, 0x0 ;  /* 0x00008000000079c5 */ /* 0x000fe40000010000 */
[----:B--2---:R-:W-:-:S04]  /*8ef0*/  SHF.R.U32.HI R0, RZ, 0x6, R0 ;  /* 0x00000006ff007819 */ /* 0x004fc80000011600 */
[----:B------:R-:W-:-:S05]  /*8f00*/  SGXT.U32 R0, R0, 0x1 ;  /* 0x000000010000781a */ /* 0x000fca0000000000 */
[----:B-1----:R-:W-:Y:S05]  /*8f10*/  @P0 BRA `(.L_x_2) ;  /* 0xffffffc400f00947 */ /* 0x002fea000383ffff */
.L_x_1:
[----:B------:R-:W2:Y:S01]  /*8f20*/  LDL.LU R136, [R1+0x148] ;  /* 0x0001480001887983 */ /* 0x000ea20000300800 */
[----:B0-----:R-:W0:Y:S01]  /*8f30*/  S2R R137, SR_TID.X ;  /* 0x0000000000897919 */ /* 0x001e220000002100 */
[----:B------:R-:W-:Y:S01]  /*8f40*/  F2FP.SATFINITE.E5M2.F32.PACK_AB_MERGE_C R24, R25, R24, RZ ;  /* 0x000000181918723e */ /* 0x000fe200048060ff */
[----:B------:R-:W-:Y:S01]  /*8f50*/  ULDC.64 UR4, c[0x0][0x228] ;  /* 0x00008a0000047ab9 */ /* 0x000fe20000000a00 */
[----:B------:R-:W-:Y:S01]  /*8f60*/  F2FP.SATFINITE.E5M2.F32.PACK_AB_MERGE_C R28, R29, R28, RZ ;  /* 0x0000001c1d1c723e */ /* 0x000fe200048060ff */
[----:B------:R-:W3:Y:S01]  /*8f70*/  LDL.LU R135, [R1+0x144] ;  /* 0x0001440001877983 */ /* 0x000ee20000300800 */
[----:B------:R-:W-:Y:S01]  /*8f80*/  F2FP.SATFINITE.E5M2.F32.PACK_AB_MERGE_C R32, R33, R32, RZ ;  /* 0x000000202120723e */ /* 0x000fe200048060ff */
[----:B------:R-:W-:Y:S02]  /*8f90*/  ULDC.64 UR6, c[0x0][0x220] ;  /* 0x0000880000067ab9 */ /* 0x000fe40000000a00 */
[----:B------:R-:W4:Y:S04]  /*8fa0*/  LDL.LU R134, [R1+0x150] ;  /* 0x0001500001867983 */ /* 0x000f280000300800 */
[----:B------:R-:W3:Y:S04]  /*8fb0*/  LDL.LU R133, [R1+0x140] ;  /* 0x0001400001857983 */ /* 0x000ee80000300800 */
[----:B------:R-:W3:Y:S04]  /*8fc0*/  LDL.LU R132, [R1+0x13c] ;  /* 0x00013c0001847983 */ /* 0x000ee80000300800 */
[----:B------:R-:W2:Y:S01]  /*8fd0*/  LDL.LU R131, [R1+0x50] ;  /* 0x0000500001837983 */ /* 0x000ea20000300800 */
[----:B------:R-:W-:-:S02]  /*8fe0*/  LOP3.LUT R24, R24, 0xffff, RZ, 0xc0, !PT ;  /* 0x0000ffff18187812 */ /* 0x000fc400078ec0ff */
[----:B------:R-:W-:Y:S01]  /*8ff0*/  LOP3.LUT R32, R32, 0xffff, RZ, 0xc0, !PT ;  /* 0x0000ffff20207812 */ /* 0x000fe200078ec0ff */
[----:B------:R-:W3:Y:S01]  /*9000*/  LDL.LU R90, [R1+0x14c] ;  /* 0x00014c00015a7983 */ /* 0x000ee20000300800 */
[----:B------:R-:W-:Y:S02]  /*9010*/  LOP3.LUT R13, R28, 0xffff, RZ, 0xc0, !PT ;  /* 0x0000ffff1c0d7812 */ /* 0x000fe400078ec0ff */
[----:B------:R-:W-:Y:S01]  /*9020*/  F2FP.SATFINITE.E5M2.F32.PACK_AB_MERGE_C R26, R27, R26, RZ ;  /* 0x0000001a1b1a723e */ /* 0x000fe200048060ff */
[----:B------:R-:W3:Y:S01]  /*9030*/  LDL.LU R92, [R1+0x138] ;  /* 0x00013800015c7983 */ /* 0x000ee20000300800 */
[----:B------:R-:W-:Y:S02]  /*9040*/  F2FP.SATFINITE.E5M2.F32.PACK_AB_MERGE_C R30, R31, R30, RZ ;  /* 0x0000001e1f1e723e */ /* 0x000fe400048060ff */
[----:B------:R-:W-:Y:S01]  /*9050*/  F2FP.SATFINITE.E5M2.F32.PACK_AB_MERGE_C R34, R35, R34, RZ ;  /* 0x000000222322723e */ /* 0x000fe200048060ff */
[----:B------:R-:W3:Y:S01]  /*9060*/  LDL.LU R91, [R1+0x134] ;  /* 0x00013400015b7983 */ /* 0x000ee20000300800 */
[----:B0-----:R-:W-:Y:S01]  /*9070*/  IMAD.SHL.U32 R0, R137, 0x10, RZ ;  /* 0x0000001089007824 */ /* 0x001fe200078e00ff */
[----:B------:R-:W-:Y:S01]  /*9080*/  F2FP.SATFINITE.E5M2.F32.PACK_AB_MERGE_C R56, R57, R56, RZ ;  /* 0x000000383938723e */ /* 0x000fe200048060ff */
[----:B------:R-:W-:Y:S01]  /*9090*/  IMAD.SHL.U32 R3, R137, 0x80, RZ ;  /* 0x0000008089037824 */ /* 0x000fe200078e00ff */
[----:B------:R-:W3:Y:S01]  /*90a0*/  LDL.LU R89, [R1+0x130] ;  /* 0x0001300001597983 */ /* 0x000ee20000300800 */
[----:B------:R-:W-:-:S02]  /*90b0*/  F2FP.SATFINITE.E5M2.F32.PACK_AB_MERGE_C R60, R61, R60, RZ ;  /* 0x0000003c3d3c723e */ /* 0x000fc400048060ff */
[----:B------:R-:W-:Y:S01]  /*90c0*/  LOP3.LUT R0, R0, 0x70, RZ, 0xc0, !PT ;  /* 0x0000007000007812 */ /* 0x000fe200078ec0ff */
[----:B------:R-:W0:Y:S01]  /*90d0*/  S2R R20, SR_TID.X ;  /* 0x0000000000147919 */ /* 0x000e220000002100 */
[----:B------:R-:W-:Y:S02]  /*90e0*/  LOP3.LUT R3, R3, 0x400, RZ, 0xc0, !PT ;  /* 0x0000040003037812 */ /* 0x000fe400078ec0ff */
[----:B------:R-:W-:Y:S01]  /*90f0*/  F2FP.SATFINITE.E5M2.F32.PACK_AB_MERGE_C R64, R65, R64, RZ ;  /* 0x000000404140723e */ /* 0x000fe200048060ff */
[----:B------:R-:W3:Y:S01]  /*9100*/  LDL.LU R88, [R1+0x12c] ;  /* 0x00012c0001587983 */ /* 0x000ee20000300800 */
[----:B------:R-:W-:Y:S02]  /*9110*/  IADD3 R0, R3, UR12, R0 ;  /* 0x0000000c03007c10 */ /* 0x000fe4000fffe000 */
[----:B------:R-:W-:Y:S02]  /*9120*/  PRMT R4, R32, 0x3340, R1 ;  /* 0x0000334020047816 */ /* 0x000fe40000000001 */
[----:B------:R-:W-:-:S02]  /*9130*/  PRMT R3, R24, 0x3340, R13 ;  /* 0x0000334018037816 */ /* 0x000fc4000000000d */
[----:B------:R-:W-:Y:S02]  /*9140*/  LOP3.LUT R26, R26, 0xffff, RZ, 0xc0, !PT ;  /* 0x0000ffff1a1a7812 */ /* 0x000fe400078ec0ff */
[----:B------:R-:W-:Y:S02]  /*9150*/  LOP3.LUT R19, R30, 0xffff, RZ, 0xc0, !PT ;  /* 0x0000ffff1e137812 */ /* 0x000fe400078ec0ff */
[----:B------:R-:W-:Y:S02]  /*9160*/  LOP3.LUT R34, R34, 0xffff, RZ, 0xc0, !PT ;  /* 0x0000ffff22227812 */ /* 0x000fe400078ec0ff */
[----:B------:R-:W-:Y:S02]  /*9170*/  F2FP.SATFINITE.E5M2.F32.PACK_AB_MERGE_C R40, R41, R40, RZ ;  /* 0x000000282928723e */ /* 0x000fe400048060ff */
[----:B------:R-:W-:Y:S02]  /*9180*/  F2FP.SATFINITE.E5M2.F32.PACK_AB_MERGE_C R44, R45, R44, RZ ;  /* 0x0000002c2d2c723e */ /* 0x000fe400048060ff */
[----:B------:R-:W-:-:S02]  /*9190*/  F2FP.SATFINITE.E5M2.F32.PACK_AB_MERGE_C R48, R49, R48, RZ ;  /* 0x000000303130723e */ /* 0x000fc400048060ff */
[----:B------:R-:W-:Y:S02]  /*91a0*/  PRMT R9, R3, 0x5410, R4 ;  /* 0x0000541003097816 */ /* 0x000fe40000000004 */
[----:B------:R-:W-:Y:S02]  /*91b0*/  LOP3.LUT R56, R56, 0xffff, RZ, 0xc0, !PT ;  /* 0x0000ffff38387812 */ /* 0x000fe400078ec0ff */
[----:B------:R-:W-:Y:S02]  /*91c0*/  LOP3.LUT R33, R60, 0xffff, RZ, 0xc0, !PT ;  /* 0x0000ffff3c217812 */ /* 0x000fe400078ec0ff */
[----:B------:R-:W-:Y:S02]  /*91d0*/  LOP3.LUT R64, R64, 0xffff, RZ, 0xc0, !PT ;  /* 0x0000ffff40407812 */ /* 0x000fe400078ec0ff */
[----:B------:R-:W-:Y:S02]  /*91e0*/  F2FP.SATFINITE.E5M2.F32.PACK_AB_MERGE_C R74, R75, R74, RZ ;  /* 0x0000004a4b4a723e */ /* 0x000fe400048060ff */
[----:B------:R-:W-:-:S02]  /*91f0*/  F2FP.SATFINITE.E5M2.F32.PACK_AB_MERGE_C R78, R79, R78, RZ ;  /* 0x0000004e4f4e723e */ /* 0x000fc400048060ff */
[----:B------:R-:W-:Y:S02]  /*9200*/  F2FP.SATFINITE.E5M2.F32.PACK_AB_MERGE_C R82, R83, R82, RZ ;  /* 0x000000525352723e */ /* 0x000fe400048060ff */
[----:B------:R-:W-:Y:S02]  /*9210*/  PRMT R3, R34, 0x3340, R1 ;  /* 0x0000334022037816 */ /* 0x000fe40000000001 */
[----:B------:R-:W-:Y:S02]  /*9220*/  LOP3.LUT R40, R40, 0xffff, RZ, 0xc0, !PT ;  /* 0x0000ffff28287812 */ /* 0x000fe400078ec0ff */
[----:B------:R-:W-:Y:S02]  /*9230*/  LOP3.LUT R25, R44, 0xffff, RZ, 0xc0, !PT ;  /* 0x0000ffff2c197812 */ /* 0x000fe400078ec0ff */
[----:B------:R-:W-:Y:S02]  /*9240*/  LOP3.LUT R48, R48, 0xffff, RZ, 0xc0, !PT ;  /* 0x0000ffff30307812 */ /* 0x000fe400078ec0ff */
[----:B------:R-:W-:-:S02]  /*9250*/  F2FP.SATFINITE.E5M2.F32.PACK_AB_MERGE_C R58, R59, R58, RZ ;  /* 0x0000003a3b3a723e */ /* 0x000fc400048060ff */
[----:B------:R-:W-:Y:S02]  /*9260*/  F2FP.SATFINITE.E5M2.F32.PACK_AB_MERGE_C R62, R63, R62, RZ ;  /* 0x0000003e3f3e723e */ /* 0x000fe400048060ff */
[----:B------:R-:W-:Y:S02]  /*9270*/  F2FP.SATFINITE.E5M2.F32.PACK_AB_MERGE_C R66, R67, R66, RZ ;  /* 0x000000424342723e */ /* 0x000fe400048060ff */
[----:B------:R-:W-:Y:S02]  /*9280*/  F2FP.SATFINITE.E5M2.F32.PACK_AB_MERGE_C R42, R43, R42, RZ ;  /* 0x0000002a2b2a723e */ /* 0x000fe400048060ff */
[----:B------:R-:W-:Y:S02]  /*9290*/  PRMT R11, R64, 0x3340, R1 ;  /* 0x00003340400b7816 */ /* 0x000fe40000000001 */
[----:B------:R-:W-:Y:S02]  /*92a0*/  PRMT R8, R56, 0x3340, R33 ;  /* 0x0000334038087816 */ /* 0x000fe40000000021 */
[----:B------:R-:W-:-:S02]  /*92b0*/  LOP3.LUT R74, R74, 0xffff, RZ, 0xc0, !PT ;  /* 0x0000ffff4a4a7812 */ /* 0x000fc400078ec0ff */
[----:B------:R-:W-:Y:S02]  /*92c0*/  LOP3.LUT R43, R78, 0xffff, RZ, 0xc0, !PT ;  /* 0x0000ffff4e2b7812 */ /* 0x000fe400078ec0ff */
[----:B------:R-:W-:Y:S02]  /*92d0*/  LOP3.LUT R82, R82, 0xffff, RZ, 0xc0, !PT ;  /* 0x0000ffff52527812 */ /* 0x000fe400078ec0ff */
[----:B------:R-:W-:Y:S02]  /*92e0*/  F2FP.SATFINITE.E5M2.F32.PACK_AB_MERGE_C R36, R37, R36, RZ ;  /* 0x000000242524723e */ /* 0x000fe400048060ff */
[----:B------:R-:W-:Y:S02]  /*92f0*/  PRMT R5, R48, 0x3340, R1 ;  /* 0x0000334030057816 */ /* 0x000fe40000000001 */
[----:B------:R-:W-:Y:S02]  /*9300*/  PRMT R4, R40, 0x3340, R25 ;  /* 0x0000334028047816 */ /* 0x000fe40000000019 */
[----:B------:R-:W-:-:S02]  /*9310*/  LOP3.LUT R58, R58, 0xffff, RZ, 0xc0, !PT ;  /* 0x0000ffff3a3a7812 */ /* 0x000fc400078ec0ff */
[----:B------:R-:W-:Y:S02]  /*9320*/  LOP3.LUT R37, R62, 0xffff, RZ, 0xc0, !PT ;  /* 0x0000ffff3e257812 */ /* 0x000fe400078ec0ff */
[----:B------:R-:W-:Y:S02]  /*9330*/  LOP3.LUT R66, R66, 0xffff, RZ, 0xc0, !PT ;  /* 0x0000ffff42427812 */ /* 0x000fe400078ec0ff */
[----:B------:R-:W-:Y:S02]  /*9340*/  PRMT R27, R8, 0x5410, R11 ;  /* 0x00005410081b7816 */ /* 0x000fe4000000000b */
[----:B------:R-:W-:Y:S02]  /*9350*/  PRMT R11, R82, 0x3340, R1 ;  /* 0x00003340520b7816 */ /* 0x000fe40000000001 */
[----:B------:R-:W-:Y:S02]  /*9360*/  PRMT R8, R74, 0x3340, R43 ;  /* 0x000033404a087816 */ /* 0x000fe4000000002b */
[----:B------:R-:W-:-:S02]  /*9370*/  PRMT R17, R4, 0x5410, R5 ;  /* 0x0000541004117816 */ /* 0x000fc40000000005 */
[----:B------:R-:W-:Y:S02]  /*9380*/  PRMT R5, R66, 0x3340, R1 ;  /* 0x0000334042057816 */ /* 0x000fe40000000001 */
[----:B------:R-:W-:Y:S02]  /*9390*/  PRMT R4, R58, 0x3340, R37 ;  /* 0x000033403a047816 */ /* 0x000fe40000000025 */
[----:B------:R-:W-:Y:S02]  /*93a0*/  F2FP.SATFINITE.E5M2.F32.PACK_AB_MERGE_C R38, R39, R38, RZ ;  /* 0x000000262726723e */ /* 0x000fe400048060ff */
[----:B------:R-:W-:Y:S02]  /*93b0*/  PRMT R39, R8, 0x5410, R11 ;  /* 0x0000541008277816 */ /* 0x000fe4000000000b */
[----:B------:R-:W-:Y:S02]  /*93c0*/  F2FP.SATFINITE.E5M2.F32.PACK_AB_MERGE_C R46, R47, R46, RZ ;  /* 0x0000002e2f2e723e */ /* 0x000fe400048060ff */
[----:B------:R-:W-:-:S02]  /*93d0*/  F2FP.SATFINITE.E5M2.F32.PACK_AB_MERGE_C R50, R51, R50, RZ ;  /* 0x000000323332723e */ /* 0x000fc400048060ff */
[----:B------:R-:W-:Y:S02]  /*93e0*/  PRMT R31, R4, 0x5410, R5 ;  /* 0x00005410041f7816 */ /* 0x000fe40000000005 */
[----:B------:R-:W-:Y:S02]  /*93f0*/  SHF.R.U32.HI R5, RZ, 0x8, R34 ;  /* 0x00000008ff057819 */ /* 0x000fe40000011622 */
[----:B------:R-:W-:Y:S02]  /*9400*/  LOP3.LUT R42, R42, 0xffff, RZ, 0xc0, !PT ;  /* 0x0000ffff2a2a7812 */ /* 0x000fe400078ec0ff */
[----:B------:R-:W-:Y:S02]  /*9410*/  LOP3.LUT R29, R46, 0xffff, RZ, 0xc0, !PT ;  /* 0x0000ffff2e1d7812 */ /* 0x000fe400078ec0ff */
[----:B------:R-:W-:Y:S02]  /*9420*/  LOP3.LUT R50, R50, 0xffff, RZ, 0xc0, !PT ;  /* 0x0000ffff32327812 */ /* 0x000fe400078ec0ff */
[----:B------:R-:W-:-:S02]  /*9430*/  F2FP.SATFINITE.E5M2.F32.PACK_AB_MERGE_C R72, R73, R72, RZ ;  /* 0x000000484948723e */ /* 0x000fc400048060ff */
[----:B------:R-:W-:Y:S02]  /*9440*/  F2FP.SATFINITE.E5M2.F32.PACK_AB_MERGE_C R76, R77, R76, RZ ;  /* 0x0000004c4d4c723e */ /* 0x000fe400048060ff */
[----:B------:R-:W-:Y:S02]  /*9450*/  F2FP.SATFINITE.E5M2.F32.PACK_AB_MERGE_C R80, R81, R80, RZ ;  /* 0x000000505150723e */ /* 0x000fe400048060ff */
[----:B------:R-:W-:Y:S02]  /*9460*/  LOP3.LUT R5, R5, 0xffff, RZ, 0xc0, !PT ;  /* 0x0000ffff05057812 */ /* 0x000fe400078ec0ff */
        /* <DEDUP_REMOVED lines=8> */
[----:B------:R-:W-:-:S02]  /*94f0*/  SHF.R.U32.HI R4, RZ, 0x8, R32 ;  /* 0x00000008ff047819 */ /* 0x000fc40000011620 */
[----:B------:R-:W-:Y:S02]  /*9500*/  PRMT R35, R6, 0x5410, R7 ;  /* 0x0000541006237816 */ /* 0x000fe40000000007 */
[----:B------:R-:W-:Y:S02]  /*9510*/  SHF.R.U32.HI R6, RZ, 0x8, R40 ;  /* 0x00000008ff067819 */ /* 0x000fe40000011628 */
[----:B------:R-:W-:Y:S02]  /*9520*/  SHF.R.U32.HI R7, RZ, 0x8, R25 ;  /* 0x00000008ff077819 */ /* 0x000fe40000011619 */
[----:B------:R-:W-:Y:S02]  /*9530*/  LOP3.LUT R6, R6, 0xffff, RZ, 0xc0, !PT ;  /* 0x0000ffff06067812 */ /* 0x000fe400078ec0ff */
[----:B------:R-:W-:Y:S02]  /*9540*/  LOP3.LUT R7, R7, 0xffff, RZ, 0xc0, !PT ;  /* 0x0000ffff07077812 */ /* 0x000fe400078ec0ff */
[----:B------:R-:W-:-:S02]  /*9550*/  LOP3.LUT R4, R4, 0xffff, RZ, 0xc0, !PT ;  /* 0x0000ffff04047812 */ /* 0x000fc400078ec0ff */
[----:B------:R-:W-:Y:S02]  /*9560*/  PRMT R12, R6, 0x3340, R7 ;  /* 0x00003340060c7816 */ /* 0x000fe40000000007 */
[----:B------:R-:W-:Y:S02]  /*9570*/  SHF.R.U32.HI R7, RZ, 0x8, R33 ;  /* 0x00000008ff077819 */ /* 0x000fe40000011621 */
[----:B------:R-:W-:Y:S02]  /*9580*/  PRMT R11, R4, 0x3340, R1 ;  /* 0x00003340040b7816 */ /* 0x000fe40000000001 */
[----:B------:R-:W-:Y:S02]  /*9590*/  SHF.R.U32.HI R4, RZ, 0x8, R48 ;  /* 0x00000008ff047819 */ /* 0x000fe40000011630 */
[----:B------:R-:W-:Y:S02]  /*95a0*/  LOP3.LUT R38, R38, 0xffff, RZ, 0xc0, !PT ;  /* 0x0000ffff26267812 */ /* 0x000fe400078ec0ff */
[----:B------:R-:W-:-:S02]  /*95b0*/  LOP3.LUT R4, R4, 0xffff, RZ, 0xc0, !PT ;  /* 0x0000ffff04047812 */ /* 0x000fc400078ec0ff */
[----:B------:R-:W-:Y:S02]  /*95c0*/  LOP3.LUT R36, R36, 0xffff, RZ, 0xc0, !PT ;  /* 0x0000ffff24247812 */ /* 0x000fe400078ec0ff */
[----:B------:R-:W-:Y:S02]  /*95d0*/  SHF.R.U32.HI R6, RZ, 0x8, R56 ;  /* 0x00000008ff067819 */ /* 0x000fe40000011638 */
[----:B------:R-:W-:Y:S02]  /*95e0*/  LOP3.LUT R7, R7, 0xffff, RZ, 0xc0, !PT ;  /* 0x0000ffff07077812 */ /* 0x000fe400078ec0ff */
[----:B------:R-:W-:Y:S02]  /*95f0*/  LOP3.LUT R6, R6, 0xffff, RZ, 0xc0, !PT ;  /* 0x0000ffff06067812 */ /* 0x000fe400078ec0ff */
[----:B0-----:R-:W-:Y:S02]  /*9600*/  LOP3.LUT R20, R20, 0x7f, RZ, 0xc0, !PT ;  /* 0x0000007f14147812 */ /* 0x001fe400078ec0ff */
[----:B------:R-:W-:-:S02]  /*9610*/  PRMT R16, R6, 0x3340, R7 ;  /* 0x0000334006107816 */ /* 0x000fc40000000007 */
[----:B------:R-:W-:Y:S02]  /*9620*/  SHF.R.U32.HI R6, RZ, 0x8, R80 ;  /* 0x00000008ff067819 */ /* 0x000fe40000011650 */
[----:B------:R-:W-:Y:S02]  /*9630*/  SHF.R.U32.HI R7, RZ, 0x8, R82 ;  /* 0x00000008ff077819 */ /* 0x000fe40000011652 */
[----:B------:R-:W-:Y:S02]  /*9640*/  LOP3.LUT R6, R6, 0xffff, RZ, 0xc0, !PT ;  /* 0x0000ffff06067812 */ /* 0x000fe400078ec0ff */
[----:B------:R-:W-:Y:S02]  /*9650*/  LOP3.LUT R7, R7, 0xffff, RZ, 0xc0, !PT ;  /* 0x0000ffff07077812 */ /* 0x000fe400078ec0ff */
[----:B------:R-:W-:Y:S02]  /*9660*/  LEA R20, R20, UR12, 0x4 ;  /* 0x0000000c14147c11 */ /* 0x000fe4000f8e20ff */
[----:B------:R-:W-:-:S02]  /*9670*/  F2FP.SATFINITE.E5M2.F32.PACK_AB_MERGE_C R52, R53, R52, RZ ;  /* 0x000000343534723e */ /* 0x000fc400048060ff */
[----:B------:R-:W-:Y:S02]  /*9680*/  F2FP.SATFINITE.E5M2.F32.PACK_AB_MERGE_C R54, R55, R54, RZ ;  /* 0x000000363736723e */ /* 0x000fe400048060ff */
[----:B------:R-:W-:Y:S02]  /*9690*/  LOP3.LUT R52, R52, 0xffff, RZ, 0xc0, !PT ;  /* 0x0000ffff34347812 */ /* 0x000fe400078ec0ff */
[----:B------:R-:W-:Y:S02]  /*96a0*/  LOP3.LUT R54, R54, 0xffff, RZ, 0xc0, !PT ;  /* 0x0000ffff36367812 */ /* 0x000fe400078ec0ff */
[----:B------:R-:W-:Y:S02]  /*96b0*/  F2FP.SATFINITE.E5M2.F32.PACK_AB_MERGE_C R68, R69, R68, RZ ;  /* 0x000000444544723e */ /* 0x000fe400048060ff */
[----:B------:R-:W-:Y:S02]  /*96c0*/  F2FP.SATFINITE.E5M2.F32.PACK_AB_MERGE_C R70, R71, R70, RZ ;  /* 0x000000464746723e */ /* 0x000fe400048060ff */
[----:B------:R-:W-:-:S02]  /*96d0*/  LOP3.LUT R68, R68, 0xffff, RZ, 0xc0, !PT ;  /* 0x0000ffff44447812 */ /* 0x000fc400078ec0ff */
[----:B------:R-:W-:Y:S02]  /*96e0*/  LOP3.LUT R70, R70, 0xffff, RZ, 0xc0, !PT ;  /* 0x0000ffff46467812 */ /* 0x000fe400078ec0ff */
[----:B------:R-:W-:Y:S02]  /*96f0*/  F2FP.SATFINITE.E5M2.F32.PACK_AB_MERGE_C R84, R85, R84, RZ ;  /* 0x000000545554723e */ /* 0x000fe400048060ff */
[----:B------:R-:W-:Y:S02]  /*9700*/  F2FP.SATFINITE.E5M2.F32.PACK_AB_MERGE_C R86, R87, R86, RZ ;  /* 0x000000565756723e */ /* 0x000fe400048060ff */
[----:B----4-:R-:W-:-:S05]  /*9710*/  LOP3.LUT R21, R134, 0x380, RZ, 0xc0, !PT ;  /* 0x0000038086157812 */ /* 0x010fca00078ec0ff */
[----:B------:R-:W-:Y:S01]  /*9720*/  IMAD.IADD R21, R21, 0x1, R0 ;  /* 0x0000000115157824 */ /* 0x000fe200078e0200 */
[----:B------:R-:W-:-:S04]  /*9730*/  PRMT R0, R26, 0x3340, R19 ;  /* 0x000033401a007816 */ /* 0x000fc80000000013 */
[----:B------:R-:W-:Y:S02]  /*9740*/  PRMT R15, R0, 0x5410, R3 ;  /* 0x00005410000f7816 */ /* 0x000fe40000000003 */
[----:B------:R-:W-:Y:S02]  /*9750*/  SHF.R.U32.HI R0, RZ, 0x8, R24 ;  /* 0x00000008ff007819 */ /* 0x000fe40000011618 */
[----:B------:R-:W-:Y:S02]  /*9760*/  SHF.R.U32.HI R3, RZ, 0x8, R13 ;  /* 0x00000008ff037819 */ /* 0x000fe4000001160d */
[----:B------:R-:W-:Y:S02]  /*9770*/  LOP3.LUT R0, R0, 0xffff, RZ, 0xc0, !PT ;  /* 0x0000ffff00007812 */ /* 0x000fe400078ec0ff */
[----:B------:R-:W-:Y:S02]  /*9780*/  LOP3.LUT R3, R3, 0xffff, RZ, 0xc0, !PT ;  /* 0x0000ffff03037812 */ /* 0x000fe400078ec0ff */
[----:B-----5:R-:W-:-:S02]  /*9790*/  PRMT R13, R5, 0x3340, R2 ;  /* 0x00003340050d7816 */ /* 0x020fc40000000002 */
[----:B------:R-:W-:Y:S02]  /*97a0*/  PRMT R8, R0, 0x3340, R3 ;  /* 0x0000334000087816 */ /* 0x000fe40000000003 */
[----:B------:R-:W-:Y:S02]  /*97b0*/  SHF.R.U32.HI R0, RZ, 0x8, R26 ;  /* 0x00000008ff007819 */ /* 0x000fe4000001161a */
[----:B------:R-:W-:Y:S02]  /*97c0*/  SHF.R.U32.HI R3, RZ, 0x8, R19 ;  /* 0x00000008ff037819 */ /* 0x000fe40000011613 */
[----:B------:R-:W-:Y:S02]  /*97d0*/  LOP3.LUT R0, R0, 0xffff, RZ, 0xc0, !PT ;  /* 0x0000ffff00007812 */ /* 0x000fe400078ec0ff */
[----:B------:R-:W-:Y:S02]  /*97e0*/  LOP3.LUT R3, R3, 0xffff, RZ, 0xc0, !PT ;  /* 0x0000ffff03037812 */ /* 0x000fe400078ec0ff */
        /* <DEDUP_REMOVED lines=8> */
[----:B------:R-:W-:Y:S02]  /*9870*/  PRMT R25, R5, 0x3340, R2 ;  /* 0x0000334005197816 */ /* 0x000fe40000000002 */
[----:B------:R-:W-:Y:S02]  /*9880*/  SHF.R.U32.HI R3, RZ, 0x8, R37 ;  /* 0x00000008ff037819 */ /* 0x000fe40000011625 */
[----:B------:R-:W-:Y:S02]  /*9890*/  SHF.R.U32.HI R0, RZ, 0x8, R58 ;  /* 0x00000008ff007819 */ /* 0x000fe4000001163a */
[----:B------:R-:W-:Y:S02]  /*98a0*/  SHF.R.U32.HI R5, RZ, 0x8, R66 ;  /* 0x00000008ff057819 */ /* 0x000fe40000011642 */
[----:B------:R-:W-:-:S02]  /*98b0*/  LOP3.LUT R3, R3, 0xffff, RZ, 0xc0, !PT ;  /* 0x0000ffff03037812 */ /* 0x000fc400078ec0ff */
[----:B------:R-:W-:Y:S02]  /*98c0*/  LOP3.LUT R0, R0, 0xffff, RZ, 0xc0, !PT ;  /* 0x0000ffff00007812 */ /* 0x000fe400078ec0ff */
[----:B------:R-:W-:Y:S02]  /*98d0*/  LOP3.LUT R5, R5, 0xffff, RZ, 0xc0, !PT ;  /* 0x0000ffff05057812 */ /* 0x000fe400078ec0ff */
[----:B------:R-:W-:Y:S02]  /*98e0*/  PRMT R18, R0, 0x3340, R3 ;  /* 0x0000334000127816 */ /* 0x000fe40000000003 */
[----:B------:R-:W-:Y:S02]  /*98f0*/  PRMT R33, R5, 0x3340, R2 ;  /* 0x0000334005217816 */ /* 0x000fe40000000002 */
[----:B------:R-:W-:Y:S02]  /*9900*/  SHF.R.U32.HI R0, RZ, 0x8, R72 ;  /* 0x00000008ff007819 */ /* 0x000fe40000011648 */
[----:B------:R-:W-:-:S02]  /*9910*/  SHF.R.U32.HI R3, RZ, 0x8, R74 ;  /* 0x00000008ff037819 */ /* 0x000fc4000001164a */
[----:B------:R-:W-:Y:S02]  /*9920*/  SHF.R.U32.HI R5, RZ, 0x8, R43 ;  /* 0x00000008ff057819 */ /* 0x000fe4000001162b */
[----:B------:R-:W-:Y:S02]  /*9930*/  LOP3.LUT R37, R0, 0xffff, RZ, 0xc0, !PT ;  /* 0x0000ffff00257812 */ /* 0x000fe400078ec0ff */
[----:B------:R-:W-:Y:S02]  /*9940*/  LOP3.LUT R0, R5, 0xffff, RZ, 0xc0, !PT ;  /* 0x0000ffff05007812 */ /* 0x000fe400078ec0ff */
[----:B------:R-:W-:Y:S02]  /*9950*/  LOP3.LUT R3, R3, 0xffff, RZ, 0xc0, !PT ;  /* 0x0000ffff03037812 */ /* 0x000fe400078ec0ff */
[----:B------:R-:W-:Y:S02]  /*9960*/  PRMT R19, R4, 0x3340, R1 ;  /* 0x0000334004137816 */ /* 0x000fe40000000001 */
[----:B------:R-:W-:-:S02]  /*9970*/  PRMT R0, R3, 0x3340, R0 ;  /* 0x0000334003007816 */ /* 0x000fc40000000000 */
[----:B------:R-:W-:Y:S02]  /*9980*/  PRMT R11, R8, 0x5410, R11 ;  /* 0x00005410080b7816 */ /* 0x000fe4000000000b */
[----:B------:R-:W-:Y:S02]  /*9990*/  PRMT R3, R10, 0x5410, R13 ;  /* 0x000054100a037816 */ /* 0x000fe4000000000d */
[----:B------:R-:W-:Y:S02]  /*99a0*/  PRMT R25, R14, 0x5410, R25 ;  /* 0x000054100e197816 */ /* 0x000fe40000000019 */
[----:B------:R-:W-:Y:S02]  /*99b0*/  PRMT R19, R12, 0x5410, R19 ;  /* 0x000054100c137816 */ /* 0x000fe40000000013 */
[----:B------:R-:W-:Y:S02]  /*99c0*/  PRMT R14, R15, 0x4210, R38 ;  /* 0x000042100f0e7816 */ /* 0x000fe40000000026 */
[----:B------:R-:W-:-:S02]  /*99d0*/  PRMT R12, R9, 0x4210, R36 ;  /* 0x00004210090c7816 */ /* 0x000fc40000000024 */
[----:B------:R-:W-:Y:S02]  /*99e0*/  PRMT R13, R11, 0x5210, R36 ;  /* 0x000052100b0d7816 */ /* 0x000fe40000000024 */
[----:B------:R-:W-:Y:S01]  /*99f0*/  PRMT R15, R3, 0x5210, R38 ;  /* 0x00005210030f7816 */ /* 0x000fe20000000026 */
[----:B------:R-:W-:Y:S01]  /*9a00*/  BAR.SYNC.DEFER_BLOCKING 0x0 ;  /* 0x0000000000007b1d */ /* 0x000fe20000010000 */
[----:B------:R-:W-:Y:S02]  /*9a10*/  SHF.R.U32.HI R4, RZ, 0x8, R64 ;  /* 0x00000008ff047819 */ /* 0x000fe40000011640 */
[----:B------:R-:W-:Y:S02]  /*9a20*/  PRMT R5, R6, 0x3340, R1 ;  /* 0x0000334006057816 */ /* 0x000fe40000000001 */
[----:B------:R-:W-:-:S03]  /*9a30*/  LOP3.LUT R4, R4, 0xffff, RZ, 0xc0, !PT ;  /* 0x0000ffff04047812 */ /* 0x000fc600078ec0ff */
[----:B------:R-:W0:Y:S01]  /*9a40*/  LDC R3, c[0x0][0x248] ;  /* 0x00009200ff037b82 */ /* 0x000e220000000800 */
[----:B------:R-:W-:Y:S02]  /*9a50*/  PRMT R8, R17, 0x4210, R52 ;  /* 0x0000421011087816 */ /* 0x000fe40000000034 */
[----:B------:R-:W-:Y:S02]  /*9a60*/  PRMT R29, R4, 0x3340, R1 ;  /* 0x00003340041d7816 */ /* 0x000fe40000000001 */
[----:B------:R-:W-:Y:S02]  /*9a70*/  SHF.R.U32.HI R4, RZ, 0x8, R41 ;  /* 0x00000008ff047819 */ /* 0x000fe40000011629 */
[----:B------:R-:W-:Y:S02]  /*9a80*/  PRMT R41, R7, 0x3340, R2 ;  /* 0x0000334007297816 */ /* 0x000fe40000000002 */
[----:B------:R-:W-:Y:S02]  /*9a90*/  LOP3.LUT R4, R4, 0xffff, RZ, 0xc0, !PT ;  /* 0x0000ffff04047812 */ /* 0x000fe400078ec0ff */
[----:B------:R-:W-:-:S02]  /*9aa0*/  PRMT R9, R19, 0x5210, R52 ;  /* 0x0000521013097816 */ /* 0x000fc40000000034 */
[----:B------:R-:W-:Y:S02]  /*9ab0*/  PRMT R4, R37, 0x3340, R4 ;  /* 0x0000334025047816 */ /* 0x000fe40000000004 */
[--C-:B------:R-:W-:Y:S02]  /*9ac0*/  PRMT R10, R23, 0x4210, R54.reuse ;  /* 0x00004210170a7816 */ /* 0x100fe40000000036 */
[----:B------:R-:W-:Y:S01]  /*9ad0*/  PRMT R37, R4, 0x5410, R5 ;  /* 0x0000541004257816 */ /* 0x000fe20000000005 */
[----:B------:R-:W-:Y:S01]  /*9ae0*/  STSM.16.M88.4 [R21], R12 ;  /* 0x0000000c15007844 */ /* 0x000fe20000000200 */
[----:B------:R-:W-:Y:S02]  /*9af0*/  PRMT R11, R25, 0x5210, R54 ;  /* 0x00005210190b7816 */ /* 0x000fe40000000036 */
[----:B------:R-:W-:Y:S01]  /*9b00*/  PRMT R29, R16, 0x5410, R29 ;  /* 0x00005410101d7816 */ /* 0x000fe2000000001d */
[----:B------:R-:W-:Y:S01]  /*9b10*/  BAR.SYNC.DEFER_BLOCKING 0x0 ;  /* 0x0000000000007b1d */ /* 0x000fe20000010000 */
[----:B------:R-:W-:-:S02]  /*9b20*/  PRMT R33, R18, 0x5410, R33 ;  /* 0x0000541012217816 */ /* 0x000fc40000000021 */
[C---:B--2---:R-:W-:Y:S01]  /*9b30*/  ISETP.GE.AND P0, PT, R131.reuse, UR4, PT ;  /* 0x0000000483007c0c */ /* 0x044fe2000bf06270 */
[----:B0-----:R-:W-:Y:S01]  /*9b40*/  IMAD R17, R2, R3, RZ ;  /* 0x0000000302117224 */ /* 0x001fe200078e02ff */
[----:B------:R-:W-:Y:S01]  /*9b50*/  PRMT R41, R0, 0x5410, R41 ;  /* 0x0000541000297816 */ /* 0x000fe20000000029 */
[----:B------:R-:W-:Y:S01]  /*9b60*/  ULDC UR4, c[0x0][0x244] ;  /* 0x0000910000047ab9 */ /* 0x000fe20000000800 */
[----:B------:R-:W0:Y:S01]  /*9b70*/  LDS.128 R4, [R20] ;  /* 0x0000000014047984 */ /* 0x000e220000000c00 */
[----:B------:R-:W-:Y:S01]  /*9b80*/  IMAD R16, R131, UR4, RZ ;  /* 0x0000000483107c24 */ /* 0x000fe2000f8e02ff */
[----:B------:R-:W-:Y:S01]  /*9b90*/  ISETP.LT.AND P3, PT, R2, UR5, !P0 ;  /* 0x0000000502007c0c */ /* 0x000fe2000c761270 */
[----:B------:R-:W-:Y:S01]  /*9ba0*/  BAR.SYNC.DEFER_BLOCKING 0x0 ;  /* 0x0000000000007b1d */ /* 0x000fe20000010000 */
[----:B------:R-:W-:Y:S02]  /*9bb0*/  LOP3.LUT R84, R84, 0xffff, RZ, 0xc0, !PT ;  /* 0x0000ffff54547812 */ /* 0x000fe400078ec0ff */
[----:B------:R-:W-:-:S02]  /*9bc0*/  LOP3.LUT R86, R86, 0xffff, RZ, 0xc0, !PT ;  /* 0x0000ffff56567812 */ /* 0x000fc400078ec0ff */
[----:B------:R-:W-:Y:S02]  /*9bd0*/  ISETP.LT.AND P1, PT, R136, UR5, !P0 ;  /* 0x0000000588007c0c */ /* 0x000fe4000c721270 */
[----:B---3--:R-:W-:Y:S02]  /*9be0*/  ISETP.LT.AND P2, PT, R135, UR5, !P0 ;  /* 0x0000000587007c0c */ /* 0x008fe4000c741270 */
[----:B------:R-:W-:Y:S02]  /*9bf0*/  ISETP.LT.AND P5, PT, R133, UR5, !P0 ;  /* 0x0000000585007c0c */ /* 0x000fe4000c7a1270 */
[----:B------:R-:W-:Y:S01]  /*9c00*/  ISETP.LT.AND P4, PT, R132, UR5, !P0 ;  /* 0x0000000584007c0c */ /* 0x000fe2000c781270 */
[----:B------:R1:W-:Y:S01]  /*9c10*/  STSM.16.M88.4 [R21], R8 ;  /* 0x0000000815007844 */ /* 0x0003e20000000200 */
[----:B------:R-:W-:Y:S01]  /*9c20*/  BAR.SYNC.DEFER_BLOCKING 0x0 ;  /* 0x0000000000007b1d */ /* 0x000fe20000010000 */
[--C-:B-1----:R-:W-:Y:S02]  /*9c30*/  PRMT R8, R27, 0x4210, R68.reuse ;  /* 0x000042101b087816 */ /* 0x102fe40000000044 */
[----:B------:R-:W-:-:S02]  /*9c40*/  PRMT R9, R29, 0x5210, R68 ;  /* 0x000052101d097816 */ /* 0x000fc40000000044 */
[--C-:B------:R-:W-:Y:S02]  /*9c50*/  PRMT R10, R31, 0x4210, R70.reuse ;  /* 0x000042101f0a7816 */ /* 0x100fe40000000046 */
[----:B------:R-:W-:Y:S01]  /*9c60*/  PRMT R11, R33, 0x5210, R70 ;  /* 0x00005210210b7816 */ /* 0x000fe20000000046 */
[----:B------:R-:W1:Y:S01]  /*9c70*/  LDS.128 R12, [R20] ;  /* 0x00000000140c7984 */ /* 0x000e620000000c00 */
[----:B------:R-:W-:Y:S01]  /*9c80*/  BAR.SYNC.DEFER_BLOCKING 0x0 ;  /* 0x0000000000007b1d */ /* 0x000fe20000010000 */
[----:B------:R-:W-:-:S04]  /*9c90*/  IADD3 R0, P6, R16, UR6, RZ ;  /* 0x0000000610007c10 */ /* 0x000fc8000ffde0ff */
[----:B------:R-:W-:Y:S01]  /*9ca0*/  LEA.HI.X.SX32 R2, R16, UR7, 0x1, P6 ;  /* 0x0000000710027c11 */ /* 0x000fe2000b0f0eff */
[----:B------:R2:W-:Y:S01]  /*9cb0*/  STSM.16.M88.4 [R21], R8 ;  /* 0x0000000815007844 */ /* 0x0005e20000000200 */
[----:B------:R-:W-:Y:S01]  /*9cc0*/  IADD3 R22, P6, R17, R0, RZ ;  /* 0x0000000011167210 */ /* 0x000fe20007fde0ff */
[----:B------:R-:W-:-:S03]  /*9cd0*/  IMAD R25, R3, 0x2, R17 ;  /* 0x0000000203197824 */ /* 0x000fc600078e0211 */
[----:B------:R-:W-:Y:S01]  /*9ce0*/  LEA.HI.X.SX32 R23, R17, R2, 0x1, P6 ;  /* 0x0000000211177211 */ /* 0x000fe200030f0eff */
[----:B------:R-:W-:Y:S06]  /*9cf0*/  BAR.SYNC.DEFER_BLOCKING 0x0 ;  /* 0x0000000000007b1d */ /* 0x000fec0000010000 */
[----:B------:R-:W3:Y:S01]  /*9d00*/  LDS.128 R16, [R20] ;  /* 0x0000000014107984 */ /* 0x000ee20000000c00 */
[--C-:B--2---:R-:W-:Y:S02]  /*9d10*/  PRMT R8, R35, 0x4210, R84.reuse ;  /* 0x0000421023087816 */ /* 0x104fe40000000054 */
[----:B------:R-:W-:-:S02]  /*9d20*/  PRMT R9, R37, 0x5210, R84 ;  /* 0x0000521025097816 */ /* 0x000fc40000000054 */
[--C-:B------:R-:W-:Y:S02]  /*9d30*/  PRMT R10, R39, 0x4210, R86.reuse ;  /* 0x00004210270a7816 */ /* 0x100fe40000000056 */
[----:B------:R-:W-:Y:S01]  /*9d40*/  PRMT R11, R41, 0x5210, R86 ;  /* 0x00005210290b7816 */ /* 0x000fe20000000056 */
[----:B------:R-:W-:Y:S01]  /*9d50*/  BAR.SYNC.DEFER_BLOCKING 0x0 ;  /* 0x0000000000007b1d */ /* 0x000fe20000010000 */
[----:B------:R-:W-:Y:S01]  /*9d60*/  IADD3 R24, P6, R25, R0, RZ ;  /* 0x0000000019187210 */ /* 0x000fe20007fde0ff */
[----:B------:R-:W-:-:S03]  /*9d70*/  IMAD R27, R3, 0x2, R25 ;  /* 0x00000002031b7824 */ /* 0x000fc600078e0219 */
[----:B------:R-:W-:Y:S01]  /*9d80*/  LEA.HI.X.SX32 R25, R25, R2, 0x1, P6 ;  /* 0x0000000219197211 */ /* 0x000fe200030f0eff */
[----:B------:R-:W-:Y:S01]  /*9d90*/  IMAD R29, R3, 0x2, R27 ;  /* 0x00000002031d7824 */ /* 0x000fe200078e021b */
[----:B------:R2:W-:Y:S01]  /*9da0*/  STSM.16.M88.4 [R21], R8 ;  /* 0x0000000815007844 */ /* 0x0005e20000000200 */
[----:B------:R-:W-:Y:S01]  /*9db0*/  BAR.SYNC.DEFER_BLOCKING 0x0 ;  /* 0x0000000000007b1d */ /* 0x000fe20000010000 */
[----:B------:R-:W-:Y:S02]  /*9dc0*/  IADD3 R26, P6, R27, R0, RZ ;  /* 0x000000001b1a7210 */ /* 0x000fe40007fde0ff */
[----:B0-----:R-:W-:Y:S02]  /*9dd0*/  PRMT R35, R4, 0x7770, RZ ;  /* 0x0000777004237816 */ /* 0x001fe400000000ff */
[----:B------:R-:W-:Y:S02]  /*9de0*/  PRMT R31, R5, 0x7770, RZ ;  /* 0x00007770051f7816 */ /* 0x000fe400000000ff */
[----:B------:R-:W-:-:S02]  /*9df0*/  LEA.HI.X.SX32 R27, R27, R2, 0x1, P6 ;  /* 0x000000021b1b7211 */ /* 0x000fc400030f0eff */
[----:B------:R-:W-:Y:S02]  /*9e00*/  PRMT R33, R6, 0x7770, RZ ;  /* 0x0000777006217816 */ /* 0x000fe400000000ff */
[----:B--2---:R-:W-:-:S04]  /*9e10*/  IADD3 R8, P6, R29, R0, RZ ;  /* 0x000000001d087210 */ /* 0x004fc80007fde0ff */
[----:B------:R-:W-:Y:S01]  /*9e20*/  LEA.HI.X.SX32 R9, R29, R2, 0x1, P6 ;  /* 0x000000021d097211 */ /* 0x000fe200030f0eff */
[----:B------:R-:W-:Y:S04]  /*9e30*/  @P3 STG.E.U8 desc[UR16][R22.64], R35 ;  /* 0x0000002316003986 */ /* 0x000fe8000c101110 */
[----:B------:R0:W-:Y:S01]  /*9e40*/  @P1 STG.E.U8 desc[UR16][R24.64], R31 ;  /* 0x0000001f18001986 */ /* 0x0001e2000c101110 */
[----:B------:R-:W-:Y:S02]  /*9e50*/  ISETP.LT.AND P3, PT, R90, UR5, !P0 ;  /* 0x000000055a007c0c */ /* 0x000fe4000c761270 */
[----:B------:R-:W-:Y:S01]  /*9e60*/  ISETP.LT.AND P1, PT, R92, UR5, !P0 ;  /* 0x000000055c007c0c */ /* 0x000fe2000c721270 */
[----:B------:R-:W2:Y:S04]  /*9e70*/  LDL.LU R90, [R1+0x128] ;  /* 0x00012800015a7983 */ /* 0x000ea80000300800 */
[----:B------:R-:W-:Y:S01]  /*9e80*/  @P2 STG.E.U8 desc[UR16][R26.64], R33 ;  /* 0x000000211a002986 */ /* 0x000fe2000c101110 */
[----:B0-----:R-:W-:-:S03]  /*9e90*/  PRMT R31, R7, 0x7770, RZ ;  /* 0x00007770071f7816 */ /* 0x001fc600000000ff */
[----:B------:R-:W4:Y:S01]  /*9ea0*/  LDL.LU R92, [R1+0x124] ;  /* 0x00012400015c7983 */ /* 0x000f220000300800 */
[----:B------:R-:W-:-:S03]  /*9eb0*/  ISETP.LT.AND P2, PT, R91, UR5, !P0 ;  /* 0x000000055b007c0c */ /* 0x000fc6000c741270 */
[----:B------:R0:W-:Y:S01]  /*9ec0*/  @P5 STG.E.U8 desc[UR16][R8.64], R31 ;  /* 0x0000001f08005986 */ /* 0x0001e2000c101110 */
[----:B------:R-:W-:-:S03]  /*9ed0*/  ISETP.LT.AND P5, PT, R89, UR5, !P0 ;  /* 0x0000000559007c0c */ /* 0x000fc6000c7a1270 */
[----:B------:R-:W3:Y:S04]  /*9ee0*/  LDL.LU R91, [R1+0x120] ;  /* 0x00012000015b7983 */ /* 0x000ee80000300800 */
[----:B------:R-:W3:Y:S01]  /*9ef0*/  LDL.LU R89, [R1+0x11c] ;  /* 0x00011c0001597983 */ /* 0x000ee20000300800 */
[----:B------:R-:W-:-:S04]  /*9f00*/  IMAD R11, R3, 0x2, R29 ;  /* 0x00000002030b7824 */ /* 0x000fc800078e021d */
[----:B------:R-:W-:Y:S01]  /*9f10*/  IMAD R21, R3, 0x2, R11 ;  /* 0x0000000203157824 */ /* 0x000fe200078e020b */
[----:B------:R-:W-:-:S03]  /*9f20*/  IADD3 R10, P6, R11, R0, RZ ;  /* 0x000000000b0a7210 */ /* 0x000fc60007fde0ff */
[----:B------:R-:W-:Y:S01]  /*9f30*/  IMAD R25, R3, 0x2, R21 ;  /* 0x0000000203197824 */ /* 0x000fe200078e0215 */
[----:B------:R-:W-:Y:S02]  /*9f40*/  LEA.HI.X.SX32 R11, R11, R2, 0x1, P6 ;  /* 0x000000020b0b7211 */ /* 0x000fe400030f0eff */
[C---:B------:R-:W-:Y:S02]  /*9f50*/  IADD3 R22, P6, R21.reuse, R0, RZ ;  /* 0x0000000015167210 */ /* 0x040fe40007fde0ff */
[----:B------:R-:W-:Y:S02]  /*9f60*/  PRMT R29, R4, 0x7771, RZ ;  /* 0x00007771041d7816 */ /* 0x000fe400000000ff */
[----:B------:R-:W-:Y:S01]  /*9f70*/  LEA.HI.X.SX32 R23, R21, R2, 0x1, P6 ;  /* 0x0000000215177211 */ /* 0x000fe200030f0eff */
[----:B------:R-:W-:Y:S01]  /*9f80*/  IMAD R21, R3, 0x2, R25 ;  /* 0x0000000203157824 */ /* 0x000fe200078e0219 */
[----:B------:R-:W-:Y:S01]  /*9f90*/  IADD3 R24, P6, R25, R0, RZ ;  /* 0x0000000019187210 */ /* 0x000fe20007fde0ff */
[----:B------:R1:W-:Y:S01]  /*9fa0*/  @P4 STG.E.U8 desc[UR16][R10.64], R29 ;  /* 0x0000001d0a004986 */ /* 0x0003e2000c101110 */
[----:B------:R-:W-:-:S02]  /*9fb0*/  ISETP.LT.AND P4, PT, R88, UR5, !P0 ;  /* 0x0000000558007c0c */ /* 0x000fc4000c781270 */
[----:B------:R-:W-:Y:S01]  /*9fc0*/  LEA.HI.X.SX32 R25, R25, R2, 0x1, P6 ;  /* 0x0000000219197211 */ /* 0x000fe200030f0eff */
[----:B------:R-:W3:Y:S01]  /*9fd0*/  LDL.LU R88, [R1+0x118] ;  /* 0x0001180001587983 */ /* 0x000ee20000300800 */
[----:B0-----:R-:W-:Y:S01]  /*9fe0*/  IADD3 R8, P6, R21, R0, RZ ;  /* 0x0000000015087210 */ /* 0x001fe20007fde0ff */
[----:B-1----:R-:W-:-:S03]  /*9ff0*/  IMAD R11, R3, 0x2, R21 ;  /* 0x00000002030b7824 */ /* 0x002fc600078e0215 */
[----:B------:R-:W-:Y:S02]  /*a000*/  LEA.HI.X.SX32 R9, R21, R2, 0x1, P6 ;  /* 0x0000000215097211 */ /* 0x000fe400030f0eff */
[----:B------:R-:W-:Y:S02]  /*a010*/  PRMT R27, R5, 0x7771, RZ ;  /* 0x00007771051b7816 */ /* 0x000fe400000000ff */
[----:B------:R-:W-:Y:S01]  /*a020*/  IADD3 R10, P6, R11, R0, RZ ;  /* 0x000000000b0a7210 */ /* 0x000fe20007fde0ff */
[----:B------:R-:W-:Y:S01]  /*a030*/  IMAD R21, R3, 0x2, R11 ;  /* 0x0000000203157824 */ /* 0x000fe200078e020b */
[----:B------:R-:W-:Y:S02]  /*a040*/  PRMT R33, R6, 0x7771, RZ ;  /* 0x0000777106217816 */ /* 0x000fe400000000ff */
[----:B------:R-:W-:Y:S02]  /*a050*/  PRMT R29, R7, 0x7771, RZ ;  /* 0x00007771071d7816 */ /* 0x000fe400000000ff */
[----:B------:R-:W-:-:S02]  /*a060*/  LEA.HI.X.SX32 R11, R11, R2, 0x1, P6 ;  /* 0x000000020b0b7211 */ /* 0x000fc400030f0eff */
[----:B------:R-:W-:Y:S01]  /*a070*/  PRMT R31, R4, 0x7772, RZ ;  /* 0x00007772041f7816 */ /* 0x000fe200000000ff */
[----:B------:R0:W-:Y:S04]  /*a080*/  @P3 STG.E.U8 desc[UR16][R22.64], R27 ;  /* 0x0000001b16003986 */ /* 0x0001e8000c101110 */
[----:B------:R-:W-:Y:S04]  /*a090*/  @P1 STG.E.U8 desc[UR16][R24.64], R33 ;  /* 0x0000002118001986 */ /* 0x000fe8000c101110 */
[----:B------:R1:W-:Y:S04]  /*a0a0*/  @P2 STG.E.U8 desc[UR16][R8.64], R29 ;  /* 0x0000001d08002986 */ /* 0x0003e8000c101110 */
[----:B------:R1:W-:Y:S01]  /*a0b0*/  @P5 STG.E.U8 desc[UR16][R10.64], R31 ;  /* 0x0000001f0a005986 */ /* 0x0003e2000c101110 */
[----:B--2---:R-:W-:-:S03]  /*a0c0*/  ISETP.LT.AND P3, PT, R90, UR5, !P0 ;  /* 0x000000055a007c0c */ /* 0x004fc6000c761270 */
[----:B------:R-:W2:Y:S01]  /*a0d0*/  LDL.LU R90, [R1+0x114] ;  /* 0x00011400015a7983 */ /* 0x000ea20000300800 */
[----:B----4-:R-:W-:-:S03]  /*a0e0*/  ISETP.LT.AND P1, PT, R92, UR5, !P0 ;  /* 0x000000055c007c0c */ /* 0x010fc6000c721270 */
[----:B------:R-:W4:Y:S01]  /*a0f0*/  LDL.LU R92, [R1+0x110] ;  /* 0x00011000015c7983 */ /* 0x000f220000300800 */
[----:B---3--:R-:W-:-:S03]  /*a100*/  ISETP.LT.AND P2, PT, R91, UR5, !P0 ;  /* 0x000000055b007c0c */ /* 0x008fc6000c741270 */
[----:B------:R-:W3:Y:S01]  /*a110*/  LDL.LU R91, [R1+0x10c] ;  /* 0x00010c00015b7983 */ /* 0x000ee20000300800 */
[----:B------:R-:W-:-:S03]  /*a120*/  ISETP.LT.AND P5, PT, R89, UR5, !P0 ;  /* 0x0000000559007c0c */ /* 0x000fc6000c7a1270 */
[----:B------:R-:W3:Y:S01]  /*a130*/  LDL.LU R89, [R1+0x108] ;  /* 0x0001080001597983 */ /* 0x000ee20000300800 */
[----:B0-----:R-:W-:Y:S01]  /*a140*/  IMAD R27, R3, 0x2, R21 ;  /* 0x00000002031b7824 */ /* 0x001fe200078e0215 */
[----:B------:R-:W-:-:S03]  /*a150*/  IADD3 R22, P6, R21, R0, RZ ;  /* 0x0000000015167210 */ /* 0x000fc60007fde0ff */
[----:B-1----:R-:W-:Y:S01]  /*a160*/  IMAD R9, R3, 0x2, R27 ;  /* 0x0000000203097824 */ /* 0x002fe200078e021b */
[----:B------:R-:W-:Y:S02]  /*a170*/  LEA.HI.X.SX32 R23, R21, R2, 0x1, P6 ;  /* 0x0000000215177211 */ /* 0x000fe400030f0eff */
[----:B------:R-:W-:Y:S02]  /*a180*/  IADD3 R24, P6, R27, R0, RZ ;  /* 0x000000001b187210 */ /* 0x000fe40007fde0ff */
[----:B------:R-:W-:Y:S01]  /*a190*/  PRMT R33, R5, 0x7772, RZ ;  /* 0x0000777205217816 */ /* 0x000fe200000000ff */
[----:B------:R-:W-:Y:S01]  /*a1a0*/  IMAD R11, R3, 0x2, R9 ;  /* 0x00000002030b7824 */ /* 0x000fe200078e0209 */
[----:B------:R-:W-:Y:S02]  /*a1b0*/  LEA.HI.X.SX32 R25, R27, R2, 0x1, P6 ;  /* 0x000000021b197211 */ /* 0x000fe400030f0eff */
[----:B------:R-:W-:Y:S01]  /*a1c0*/  IADD3 R8, P6, R9, R0, RZ ;  /* 0x0000000009087210 */ /* 0x000fe20007fde0ff */
[----:B------:R0:W-:Y:S01]  /*a1d0*/  @P4 STG.E.U8 desc[UR16][R22.64], R33 ;  /* 0x0000002116004986 */ /* 0x0001e2000c101110 */
[----:B------:R-:W-:-:S02]  /*a1e0*/  IMAD R21, R3, 0x2, R11 ;  /* 0x0000000203157824 */ /* 0x000fc400078e020b */
[----:B------:R-:W-:Y:S02]  /*a1f0*/  LEA.HI.X.SX32 R9, R9, R2, 0x1, P6 ;  /* 0x0000000209097211 */ /* 0x000fe400030f0eff */
[----:B------:R-:W-:Y:S02]  /*a200*/  ISETP.LT.AND P4, PT, R88, UR5, !P0 ;  /* 0x0000000558007c0c */ /* 0x000fe4000c781270 */
[----:B------:R-:W3:Y:S01]  /*a210*/  LDL.LU R88, [R1+0x104] ;  /* 0x0001040001587983 */ /* 0x000ee20000300800 */
[C---:B------:R-:W-:Y:S02]  /*a220*/  IADD3 R10, P6, R11.reuse, R0, RZ ;  /* 0x000000000b0a7210 */ /* 0x040fe40007fde0ff */
[----:B------:R-:W-:Y:S02]  /*a230*/  PRMT R29, R6, 0x7772, RZ ;  /* 0x00007772061d7816 */ /* 0x000fe400000000ff */
[----:B------:R-:W-:Y:S02]  /*a240*/  LEA.HI.X.SX32 R11, R11, R2, 0x1, P6 ;  /* 0x000000020b0b7211 */ /* 0x000fe400030f0eff */
[----:B0-----:R-:W-:Y:S01]  /*a250*/  IADD3 R22, P6, R21, R0, RZ ;  /* 0x0000000015167210 */ /* 0x001fe20007fde0ff */
[----:B------:R0:W-:Y:S01]  /*a260*/  @P3 STG.E.U8 desc[UR16][R24.64], R29 ;  /* 0x0000001d18003986 */ /* 0x0001e2000c101110 */
[----:B------:R-:W-:-:S02]  /*a270*/  PRMT R31, R7, 0x7772, RZ ;  /* 0x00007772071f7816 */ /* 0x000fc400000000ff */
[----:B------:R-:W-:Y:S02]  /*a280*/  PRMT R27, R5, 0x7773, RZ ;  /* 0x00007773051b7816 */ /* 0x000fe400000000ff */
[----:B------:R-:W-:Y:S01]  /*a290*/  LEA.HI.X.SX32 R23, R21, R2, 0x1, P6 ;  /* 0x0000000215177211 */ /* 0x000fe200030f0eff */
[----:B------:R1:W-:Y:S01]  /*a2a0*/  @P1 STG.E.U8 desc[UR16][R8.64], R31 ;  /* 0x0000001f08001986 */ /* 0x0003e2000c101110 */
[----:B0-----:R-:W-:-:S05]  /*a2b0*/  PRMT R29, R4, 0x7773, RZ ;  /* 0x00007773041d7816 */ /* 0x001fca00000000ff */
        /* <DEDUP_REMOVED lines=9> */
[----:B------:R-:W4:Y:S01]  /*a350*/  LDL.LU R89, [R1+0xf4] ;  /* 0x0000f40001597983 */ /* 0x000f220000300800 */
[----:B------:R-:W-:-:S04]  /*a360*/  IMAD R5, R3, 0x2, R21 ;  /* 0x0000000203057824 */ /* 0x000fc800078e0215 */
[----:B-1----:R-:W-:Y:S01]  /*a370*/  IMAD R9, R3, 0x2, R5 ;  /* 0x0000000203097824 */ /* 0x002fe200078e0205 */
[----:B------:R-:W-:-:S03]  /*a380*/  IADD3 R4, P6, R5, R0, RZ ;  /* 0x0000000005047210 */ /* 0x000fc60007fde0ff */
[----:B------:R-:W-:Y:S01]  /*a390*/  IMAD R21, R3, 0x2, R9 ;  /* 0x0000000203157824 */ /* 0x000fe200078e0209 */
[----:B------:R-:W-:Y:S02]  /*a3a0*/  LEA.HI.X.SX32 R5, R5, R2, 0x1, P6 ;  /* 0x0000000205057211 */ /* 0x000fe400030f0eff */
[----:B------:R-:W-:Y:S02]  /*a3b0*/  IADD3 R8, P6, R9, R0, RZ ;  /* 0x0000000009087210 */ /* 0x000fe40007fde0ff */
[----:B------:R-:W-:Y:S01]  /*a3c0*/  PRMT R25, R6, 0x7773, RZ ;  /* 0x0000777306197816 */ /* 0x000fe200000000ff */
[----:B0-----:R-:W-:Y:S01]  /*a3d0*/  IMAD R11, R3, 0x2, R21 ;  /* 0x00000002030b7824 */ /* 0x001fe200078e0215 */
[----:B------:R-:W-:Y:S02]  /*a3e0*/  LEA.HI.X.SX32 R9, R9, R2, 0x1, P6 ;  /* 0x0000000209097211 */ /* 0x000fe400030f0eff */
[----:B------:R-:W-:Y:S01]  /*a3f0*/  IADD3 R6, P6, R21, R0, RZ ;  /* 0x0000000015067210 */ /* 0x000fe20007fde0ff */
[----:B------:R0:W-:Y:S01]  /*a400*/  @P4 STG.E.U8 desc[UR16][R4.64], R25 ;  /* 0x0000001904004986 */ /* 0x0001e2000c101110 */
[----:B------:R-:W-:-:S02]  /*a410*/  PRMT R23, R7, 0x7773, RZ ;  /* 0x0000777307177816 */ /* 0x000fc400000000ff */
[----:B------:R-:W-:Y:S02]  /*a420*/  ISETP.LT.AND P4, PT, R88, UR5, !P0 ;  /* 0x0000000558007c0c */ /* 0x000fe4000c781270 */
[----:B------:R-:W4:Y:S01]  /*a430*/  LDL.LU R88, [R1+0xf0] ;  /* 0x0000f00001587983 */ /* 0x000f220000300800 */
[----:B------:R-:W-:Y:S02]  /*a440*/  LEA.HI.X.SX32 R7, R21, R2, 0x1, P6 ;  /* 0x0000000215077211 */ /* 0x000fe400030f0eff */
[----:B------:R-:W-:Y:S01]  /*a450*/  IADD3 R10, P6, R11, R0, RZ ;  /* 0x000000000b0a7210 */ /* 0x000fe20007fde0ff */
[----:B0-----:R-:W-:Y:S01]  /*a460*/  IMAD R5, R3, 0x2, R11 ;  /* 0x0000000203057824 */ /* 0x001fe200078e020b */
[----:B------:R-:W-:Y:S02]  /*a470*/  PRMT R27, R12, 0x7770, RZ ;  /* 0x000077700c1b7816 */ /* 0x000fe400000000ff */
[----:B------:R-:W-:Y:S02]  /*a480*/  LEA.HI.X.SX32 R11, R11, R2, 0x1, P6 ;  /* 0x000000020b0b7211 */ /* 0x000fe400030f0eff */
[----:B------:R-:W-:Y:S01]  /*a490*/  IADD3 R4, P6, R5, R0, RZ ;  /* 0x0000000005047210 */ /* 0x000fe20007fde0ff */
[----:B------:R-:W-:Y:S01]  /*a4a0*/  @P3 STG.E.U8 desc[UR16][R8.64], R23 ;  /* 0x0000001708003986 */ /* 0x000fe2000c101110 */
[----:B------:R-:W-:Y:S01]  /*a4b0*/  PRMT R29, R13, 0x7770, RZ ;  /* 0x000077700d1d7816 */ /* 0x000fe200000000ff */
[----:B------:R-:W-:Y:S01]  /*a4c0*/  IMAD R21, R3, 0x2, R5 ;  /* 0x0000000203157824 */ /* 0x000fe200078e0205 */
[----:B------:R-:W-:Y:S01]  /*a4d0*/  LEA.HI.X.SX32 R5, R5, R2, 0x1, P6 ;  /* 0x0000000205057211 */ /* 0x000fe200030f0eff */
[----:B------:R0:W-:Y:S04]  /*a4e0*/  @P1 STG.E.U8 desc[UR16][R6.64], R27 ;  /* 0x0000001b06001986 */ /* 0x0001e8000c101110 */
[----:B------:R1:W-:Y:S01]  /*a4f0*/  @P2 STG.E.U8 desc[UR16][R10.64], R29 ;  /* 0x0000001d0a002986 */ /* 0x0003e2000c101110 */
[----:B0-----:R-:W-:-:S05]  /*a500*/  PRMT R27, R14, 0x7770, RZ ;  /* 0x000077700e1b7816 */ /* 0x001fca00000000ff */
[----:B------:R0:W-:Y:S01]  /*a510*/  @P5 STG.E.U8 desc[UR16][R4.64], R27 ;  /* 0x0000001b04005986 */ /* 0x0001e2000c101110 */
[----:B--2---:R-:W-:-:S03]  /*a520*/  ISETP.LT.AND P3, PT, R90, UR5, !P0 ;  /* 0x000000055a007c0c */ /* 0x004fc6000c761270 */
[----:B------:R-:W2:Y:S04]  /*a530*/  LDL.LU R90, [R1+0xec] ;  /* 0x0000ec00015a7983 */ /* 0x000ea80000300800 */
[----:B------:R-:W2:Y:S01]  /*a540*/  LDL.LU R22, [R1+0xe8] ;  /* 0x0000e80001167983 */ /* 0x000ea20000300800 */
[----:B---3--:R-:W-:-:S03]  /*a550*/  ISETP.LT.AND P2, PT, R91, UR5, !P0 ;  /* 0x000000055b007c0c */ /* 0x008fc6000c741270 */
[----:B------:R-:W3:Y:S01]  /*a560*/  LDL.LU R91, [R1+0xe4] ;  /* 0x0000e400015b7983 */ /* 0x000ee20000300800 */
[----:B----4-:R-:W-:-:S03]  /*a570*/  ISETP.LT.AND P5, PT, R89, UR5, !P0 ;  /* 0x0000000559007c0c */ /* 0x010fc6000c7a1270 */
[----:B------:R-:W4:Y:S01]  /*a580*/  LDL.LU R89, [R1+0xe0] ;  /* 0x0000e00001597983 */ /* 0x000f220000300800 */
[----:B------:R-:W-:Y:S01]  /*a590*/  IADD3 R8, P6, R21, R0, RZ ;  /* 0x0000000015087210 */ /* 0x000fe20007fde0ff */
[----:B------:R-:W-:-:S03]  /*a5a0*/  IMAD R7, R3, 0x2, R21 ;  /* 0x0000000203077824 */ /* 0x000fc600078e0215 */
[----:B------:R-:W-:Y:S01]  /*a5b0*/  LEA.HI.X.SX32 R9, R21, R2, 0x1, P6 ;  /* 0x0000000215097211 */ /* 0x000fe200030f0eff */
[----:B-1----:R-:W-:Y:S01]  /*a5c0*/  IMAD R11, R3, 0x2, R7 ;  /* 0x00000002030b7824 */ /* 0x002fe200078e0207 */
[----:B------:R-:W-:Y:S02]  /*a5d0*/  IADD3 R6, P6, R7, R0, RZ ;  /* 0x0000000007067210 */ /* 0x000fe40007fde0ff */
[----:B------:R-:W-:Y:S01]  /*a5e0*/  PRMT R25, R15, 0x7770, RZ ;  /* 0x000077700f197816 */ /* 0x000fe200000000ff */
[----:B------:R-:W-:Y:S01]  /*a5f0*/  IMAD R21, R3, 0x2, R11 ;  /* 0x0000000203157824 */ /* 0x000fe200078e020b */
[----:B------:R-:W-:Y:S02]  /*a600*/  LEA.HI.X.SX32 R7, R7, R2, 0x1, P6 ;  /* 0x0000000207077211 */ /* 0x000fe400030f0eff */
[----:B------:R-:W-:Y:S01]  /*a610*/  IADD3 R10, P6, R11, R0, RZ ;  /* 0x000000000b0a7210 */ /* 0x000fe20007fde0ff */
[----:B------:R1:W-:Y:S01]  /*a620*/  @P4 STG.E.U8 desc[UR16][R8.64], R25 ;  /* 0x0000001908004986 */ /* 0x0003e2000c101110 */
[----:B------:R-:W-:-:S02]  /*a630*/  ISETP.LT.AND P1, PT, R92, UR5, !P0 ;  /* 0x000000055c007c0c */ /* 0x000fc4000c721270 */
[----:B------:R-:W-:Y:S02]  /*a640*/  LEA.HI.X.SX32 R11, R11, R2, 0x1, P6 ;  /* 0x000000020b0b7211 */ /* 0x000fe400030f0eff */
[----:B0-----:R-:W-:Y:S02]  /*a650*/  IADD3 R4, P6, R21, R0, RZ ;  /* 0x0000000015047210 */ /* 0x001fe40007fde0ff */
[----:B------:R-:W-:Y:S02]  /*a660*/  ISETP.LT.AND P4, PT, R88, UR5, !P0 ;  /* 0x0000000558007c0c */ /* 0x000fe4000c781270 */
[----:B------:R-:W4:Y:S01]  /*a670*/  LDL.LU R88, [R1+0xdc] ;  /* 0x0000dc0001587983 */ /* 0x000f220000300800 */
[----:B-1----:R-:W-:Y:S01]  /*a680*/  IMAD R9, R3, 0x2, R21 ;  /* 0x0000000203097824 */ /* 0x002fe200078e0215 */
[----:B------:R-:W-:Y:S02]  /*a690*/  PRMT R23, R12, 0x7771, RZ ;  /* 0x000077710c177816 */ /* 0x000fe400000000ff */
[----:B------:R-:W-:-:S02]  /*a6a0*/  LEA.HI.X.SX32 R5, R21, R2, 0x1, P6 ;  /* 0x0000000215057211 */ /* 0x000fc400030f0eff */
[----:B------:R-:W-:Y:S01]  /*a6b0*/  IADD3 R8, P6, R9, R0, RZ ;  /* 0x0000000009087210 */ /* 0x000fe20007fde0ff */
[----:B------:R0:W-:Y:S01]  /*a6c0*/  @P3 STG.E.U8 desc[UR16][R6.64], R23 ;  /* 0x0000001706003986 */ /* 0x0001e2000c101110 */
[----:B------:R-:W-:Y:S02]  /*a6d0*/  PRMT R27, R13, 0x7771, RZ ;  /* 0x000077710d1b7816 */ /* 0x000fe400000000ff */
[----:B------:R-:W-:-:S03]  /*a6e0*/  PRMT R25, R14, 0x7771, RZ ;  /* 0x000077710e197816 */ /* 0x000fc600000000ff */
[----:B------:R-:W-:Y:S01]  /*a6f0*/  @P1 STG.E.U8 desc[UR16][R10.64], R27 ;  /* 0x0000001b0a001986 */ /* 0x000fe2000c101110 */
[----:B0-----:R-:W-:Y:S01]  /*a700*/  IMAD R7, R3, 0x2, R9 ;  /* 0x0000000203077824 */ /* 0x001fe200078e0209 */
[----:B------:R-:W-:Y:S02]  /*a710*/  LEA.HI.X.SX32 R9, R9, R2, 0x1, P6 ;  /* 0x0000000209097211 */ /* 0x000fe400030f0eff */
[----:B------:R-:W-:Y:S01]  /*a720*/  PRMT R23, R15, 0x7771, RZ ;  /* 0x000077710f177816 */ /* 0x000fe200000000ff */
[----:B------:R0:W-:Y:S04]  /*a730*/  @P2 STG.E.U8 desc[UR16][R4.64], R25 ;  /* 0x0000001904002986 */ /* 0x0001e8000c101110 */
[----:B------:R1:W-:Y:S01]  /*a740*/  @P5 STG.E.U8 desc[UR16][R8.64], R23 ;  /* 0x0000001708005986 */ /* 0x0003e2000c101110 */
[----:B--2---:R-:W-:-:S03]  /*a750*/  ISETP.LT.AND P3, PT, R90, UR5, !P0 ;  /* 0x000000055a007c0c */ /* 0x004fc6000c761270 */
[----:B------:R-:W2:Y:S01]  /*a760*/  LDL.LU R90, [R1+0xd8] ;  /* 0x0000d800015a7983 */ /* 0x000ea20000300800 */
[----:B------:R-:W-:-:S03]  /*a770*/  ISETP.LT.AND P1, PT, R22, UR5, !P0 ;  /* 0x0000000516007c0c */ /* 0x000fc6000c721270 */
[----:B------:R-:W2:Y:S01]  /*a780*/  LDL.LU R22, [R1+0xd4] ;  /* 0x0000d40001167983 */ /* 0x000ea20000300800 */
[----:B---3--:R-:W-:-:S03]  /*a790*/  ISETP.LT.AND P2, PT, R91, UR5, !P0 ;  /* 0x000000055b007c0c */ /* 0x008fc6000c741270 */
[----:B------:R-:W3:Y:S01]  /*a7a0*/  LDL.LU R91, [R1+0xd0] ;  /* 0x0000d000015b7983 */ /* 0x000ee20000300800 */
[----:B----4-:R-:W-:-:S03]  /*a7b0*/  ISETP.LT.AND P5, PT, R89, UR5, !P0 ;  /* 0x0000000559007c0c */ /* 0x010fc6000c7a1270 */
[----:B------:R-:W4:Y:S01]  /*a7c0*/  LDL.LU R89, [R1+0xcc] ;  /* 0x0000cc0001597983 */ /* 0x000f220000300800 */
[----:B------:R-:W-:Y:S01]  /*a7d0*/  IMAD R21, R3, 0x2, R7 ;  /* 0x0000000203157824 */ /* 0x000fe200078e0207 */
[----:B------:R-:W-:-:S03]  /*a7e0*/  IADD3 R6, P6, R7, R0, RZ ;  /* 0x0000000007067210 */ /* 0x000fc60007fde0ff */
[----:B0-----:R-:W-:Y:S01]  /*a7f0*/  IMAD R5, R3, 0x2, R21 ;  /* 0x0000000203057824 */ /* 0x001fe200078e0215 */
[----:B------:R-:W-:Y:S02]  /*a800*/  LEA.HI.X.SX32 R7, R7, R2, 0x1, P6 ;  /* 0x0000000207077211 */ /* 0x000fe400030f0eff */
[----:B------:R-:W-:Y:S02]  /*a810*/  IADD3 R10, P6, R21, R0, RZ ;  /* 0x00000000150a7210 */ /* 0x000fe40007fde0ff */
[----:B------:R-:W-:Y:S01]  /*a820*/  PRMT R27, R12, 0x7772, RZ ;  /* 0x000077720c1b7816 */ /* 0x000fe200000000ff */
[----:B-1----:R-:W-:Y:S01]  /*a830*/  IMAD R9, R3, 0x2, R5 ;  /* 0x0000000203097824 */ /* 0x002fe200078e0205 */
[----:B------:R-:W-:Y:S02]  /*a840*/  LEA.HI.X.SX32 R11, R21, R2, 0x1, P6 ;  /* 0x00000002150b7211 */ /* 0x000fe400030f0eff */
[----:B------:R-:W-:Y:S01]  /*a850*/  IADD3 R4, P6, R5, R0, RZ ;  /* 0x0000000005047210 */ /* 0x000fe20007fde0ff */
[----:B------:R0:W-:Y:S01]  /*a860*/  @P4 STG.E.U8 desc[UR16][R6.64], R27 ;  /* 0x0000001b06004986 */ /* 0x0001e2000c101110 */
[----:B------:R-:W-:-:S02]  /*a870*/  IMAD R21, R3, 0x2, R9 ;  /* 0x0000000203157824 */ /* 0x000fc400078e0209 */
[----:B------:R-:W-:Y:S02]  /*a880*/  LEA.HI.X.SX32 R5, R5, R2, 0x1, P6 ;  /* 0x0000000205057211 */ /* 0x000fe400030f0eff */
[----:B------:R-:W-:Y:S02]  /*a890*/  IADD3 R8, P6, R9, R0, RZ ;  /* 0x0000000009087210 */ /* 0x000fe40007fde0ff */
[----:B------:R-:W-:Y:S02]  /*a8a0*/  ISETP.LT.AND P4, PT, R88, UR5, !P0 ;  /* 0x0000000558007c0c */ /* 0x000fe4000c781270 */
[----:B------:R-:W3:Y:S01]  /*a8b0*/  LDL.LU R88, [R1+0xc8] ;  /* 0x0000c80001587983 */ /* 0x000ee20000300800 */
        /* <DEDUP_REMOVED lines=8> */
[----:B0-----:R-:W-:-:S03]  /*a940*/  PRMT R25, R12, 0x7773, RZ ;  /* 0x000077730c197816 */ /* 0x001fc600000000ff */
[----:B------:R-:W-:Y:S04]  /*a950*/  @P2 STG.E.U8 desc[UR16][R8.64], R27 ;  /* 0x0000001b08002986 */ /* 0x000fe8000c101110 */
[----:B------:R0:W-:Y:S01]  /*a960*/  @P5 STG.E.U8 desc[UR16][R6.64], R25 ;  /* 0x0000001906005986 */ /* 0x0001e2000c101110 */
[----:B--2---:R-:W-:-:S03]  /*a970*/  ISETP.LT.AND P3, PT, R90, UR5, !P0 ;  /* 0x000000055a007c0c */ /* 0x004fc6000c761270 */
[----:B------:R-:W2:Y:S01]  /*a980*/  LDL.LU R90, [R1+0xc4] ;  /* 0x0000c400015a7983 */ /* 0x000ea20000300800 */
[----:B------:R-:W-:-:S03]  /*a990*/  ISETP.LT.AND P1, PT, R22, UR5, !P0 ;  /* 0x0000000516007c0c */ /* 0x000fc6000c721270 */
[----:B------:R-:W2:Y:S04]  /*a9a0*/  LDL.LU R22, [R1+0xc0] ;  /* 0x0000c00001167983 */ /* 0x000ea80000300800 */
[----:B------:R-:W2:Y:S01]  /*a9b0*/  LDL.LU R12, [R1+0xbc] ;  /* 0x0000bc00010c7983 */ /* 0x000ea20000300800 */
[----:B----4-:R-:W-:-:S03]  /*a9c0*/  ISETP.LT.AND P5, PT, R89, UR5, !P0 ;  /* 0x0000000559007c0c */ /* 0x010fc6000c7a1270 */
[----:B------:R-:W4:Y:S01]  /*a9d0*/  LDL.LU R89, [R1+0xb8] ;  /* 0x0000b80001597983 */ /* 0x000f220000300800 */
[----:B------:R-:W-:-:S04]  /*a9e0*/  IMAD R11, R3, 0x2, R21 ;  /* 0x00000002030b7824 */ /* 0x000fc800078e0215 */
[----:B-1----:R-:W-:Y:S01]  /*a9f0*/  IMAD R5, R3, 0x2, R11 ;  /* 0x0000000203057824 */ /* 0x002fe200078e020b */
[----:B------:R-:W-:Y:S02]  /*aa00*/  IADD3 R10, P6, R11, R0, RZ ;  /* 0x000000000b0a7210 */ /* 0x000fe40007fde0ff */
[----:B------:R-:W-:Y:S01]  /*aa10*/  PRMT R23, R13, 0x7773, RZ ;  /* 0x000077730d177816 */ /* 0x000fe200000000ff */
[----:B------:R-:W-:Y:S01]  /*aa20*/  IMAD R13, R3, 0x2, R5 ;  /* 0x00000002030d7824 */ /* 0x000fe200078e0205 */
[----:B------:R-:W-:Y:S02]  /*aa30*/  LEA.HI.X.SX32 R11, R11, R2, 0x1, P6 ;  /* 0x000000020b0b7211 */ /* 0x000fe400030f0eff */
[----:B------:R-:W-:Y:S01]  /*aa40*/  IADD3 R4, P6, R5, R0, RZ ;  /* 0x0000000005047210 */ /* 0x000fe20007fde0ff */
[----:B0-----:R-:W-:-:S03]  /*aa50*/  IMAD R7, R3, 0x2, R13 ;  /* 0x0000000203077824 */ /* 0x001fc600078e020d */
[----:B------:R-:W-:Y:S02]  /*aa60*/  LEA.HI.X.SX32 R5, R5, R2, 0x1, P6 ;  /* 0x0000000205057211 */ /* 0x000fe400030f0eff */
[C---:B------:R-:W-:Y:S01]  /*aa70*/  IADD3 R8, P6, R13.reuse, R0, RZ ;  /* 0x000000000d087210 */ /* 0x040fe20007fde0ff */
[----:B------:R0:W-:Y:S01]  /*aa80*/  @P4 STG.E.U8 desc[UR16][R10.64], R23 ;  /* 0x000000170a004986 */ /* 0x0001e2000c101110 */
[----:B------:R-:W-:Y:S02]  /*aa90*/  PRMT R21, R14, 0x7773, RZ ;  /* 0x000077730e157816 */ /* 0x000fe400000000ff */
[----:B---3--:R-:W-:Y:S02]  /*aaa0*/  ISETP.LT.AND P4, PT, R88, UR5, !P0 ;  /* 0x0000000558007c0c */ /* 0x008fe4000c781270 */
[----:B------:R-:W3:Y:S01]  /*aab0*/  LDL.LU R88, [R1+0xb4] ;  /* 0x0000b40001587983 */ /* 0x000ee20000300800 */
[----:B------:R-:W-:Y:S02]  /*aac0*/  LEA.HI.X.SX32 R9, R13, R2, 0x1, P6 ;  /* 0x000000020d097211 */ /* 0x000fe400030f0eff */
[----:B------:R-:W-:Y:S01]  /*aad0*/  ISETP.LT.AND P2, PT, R91, UR5, !P0 ;  /* 0x000000055b007c0c */ /* 0x000fe2000c741270 */
[----:B------:R-:W3:Y:S01]  /*aae0*/  LDL.LU R14, [R1+0xb0] ;  /* 0x0000b000010e7983 */ /* 0x000ee20000300800 */
[----:B------:R-:W-:Y:S01]  /*aaf0*/  IADD3 R6, P6, R7, R0, RZ ;  /* 0x0000000007067210 */ /* 0x000fe20007fde0ff */
[----:B0-----:R-:W-:-:S03]  /*ab00*/  IMAD R11, R3, 0x2, R7 ;  /* 0x00000002030b7824 */ /* 0x001fc600078e0207 */
[----:B------:R-:W-:Y:S02]  /*ab10*/  LEA.HI.X.SX32 R7, R7, R2, 0x1, P6 ;  /* 0x0000000207077211 */ /* 0x000fe400030f0eff */
[----:B------:R-:W-:Y:S01]  /*ab20*/  IADD3 R10, P6, R11, R0, RZ ;  /* 0x000000000b0a7210 */ /* 0x000fe20007fde0ff */
[----:B------:R-:W-:Y:S01]  /*ab30*/  IMAD R13, R3, 0x2, R11 ;  /* 0x00000002030d7824 */ /* 0x000fe200078e020b */
[----:B------:R-:W-:Y:S02]  /*ab40*/  PRMT R15, R15, 0x7773, RZ ;  /* 0x000077730f0f7816 */ /* 0x000fe400000000ff */
[----:B------:R-:W-:Y:S02]  /*ab50*/  PRMT R25, R16, 0x7770, RZ ;  /* 0x0000777010197816 */ /* 0x000fe400000000ff */
[----:B------:R-:W-:Y:S02]  /*ab60*/  LEA.HI.X.SX32 R11, R11, R2, 0x1, P6 ;  /* 0x000000020b0b7211 */ /* 0x000fe400030f0eff */
[----:B------:R-:W-:Y:S01]  /*ab70*/  PRMT R23, R17, 0x7770, RZ ;  /* 0x0000777011177816 */ /* 0x000fe200000000ff */
[----:B------:R0:W-:Y:S04]  /*ab80*/  @P3 STG.E.U8 desc[UR16][R4.64], R21 ;  /* 0x0000001504003986 */ /* 0x0001e8000c101110 */
[----:B------:R1:W-:Y:S04]  /*ab90*/  @P1 STG.E.U8 desc[UR16][R8.64], R15 ;  /* 0x0000000f08001986 */ /* 0x0003e8000c101110 */
[----:B------:R1:W-:Y:S04]  /*aba0*/  @P2 STG.E.U8 desc[UR16][R6.64], R25 ;  /* 0x0000001906002986 */ /* 0x0003e8000c101110 */
[----:B------:R1:W-:Y:S01]  /*abb0*/  @P5 STG.E.U8 desc[UR16][R10.64], R23 ;  /* 0x000000170a005986 */ /* 0x0003e2000c101110 */
[----:B--2---:R-:W-:-:S03]  /*abc0*/  ISETP.LT.AND P1, PT, R22, UR5, !P0 ;  /* 0x0000000516007c0c */ /* 0x004fc6000c721270 */
[----:B------:R-:W2:Y:S01]  /*abd0*/  LDL.LU R22, [R1+0xac] ;  /* 0x0000ac0001167983 */ /* 0x000ea20000300800 */
[----:B------:R-:W-:-:S03]  /*abe0*/  ISETP.LT.AND P2, PT, R12, UR5, !P0 ;  /* 0x000000050c007c0c */ /* 0x000fc6000c741270 */
[----:B------:R-:W2:Y:S01]  /*abf0*/  LDL.LU R12, [R1+0xa8] ;  /* 0x0000a800010c7983 */ /* 0x000ea20000300800 */
[----:B----4-:R-:W-:-:S03]  /*ac00*/  ISETP.LT.AND P5, PT, R89, UR5, !P0 ;  /* 0x0000000559007c0c */ /* 0x010fc6000c7a1270 */
[----:B------:R-:W4:Y:S01]  /*ac10*/  LDL.LU R89, [R1+0xa4] ;  /* 0x0000a40001597983 */ /* 0x000f220000300800 */
[----:B0-----:R-:W-:Y:S01]  /*ac20*/  IADD3 R4, P6, R13, R0, RZ ;  /* 0x000000000d047210 */ /* 0x001fe20007fde0ff */
[----:B-1----:R-:W-:Y:S01]  /*ac30*/  IMAD R9, R3, 0x2, R13 ;  /* 0x0000000203097824 */ /* 0x002fe200078e020d */
[----:B------:R-:W-:Y:S02]  /*ac40*/  ISETP.LT.AND P3, PT, R90, UR5, !P0 ;  /* 0x000000055a007c0c */ /* 0x000fe4000c761270 */
[----:B------:R-:W-:Y:S01]  /*ac50*/  LEA.HI.X.SX32 R5, R13, R2, 0x1, P6 ;  /* 0x000000020d057211 */ /* 0x000fe200030f0eff */
[----:B------:R-:W-:Y:S01]  /*ac60*/  IMAD R7, R3, 0x2, R9 ;  /* 0x0000000203077824 */ /* 0x000fe200078e0209 */
[C---:B------:R-:W-:Y:S01]  /*ac70*/  IADD3 R8, P6, R9.reuse, R0, RZ ;  /* 0x0000000009087210 */ /* 0x040fe20007fde0ff */
[----:B------:R-:W4:Y:S01]  /*ac80*/  LDL.LU R90, [R1+0xa0] ;  /* 0x0000a000015a7983 */ /* 0x000f220000300800 */
[----:B------:R-:W-:Y:S02]  /*ac90*/  PRMT R21, R18, 0x7770, RZ ;  /* 0x0000777012157816 */ /* 0x000fe400000000ff */
[----:B------:R-:W-:-:S02]  /*aca0*/  LEA.HI.X.SX32 R9, R9, R2, 0x1, P6 ;  /* 0x0000000209097211 */ /* 0x000fc400030f0eff */
[----:B------:R-:W-:Y:S01]  /*acb0*/  PRMT R15, R19, 0x7770, RZ ;  /* 0x00007770130f7816 */ /* 0x000fe200000000ff */
[----:B------:R-:W-:Y:S01]  /*acc0*/  IMAD R13, R3, 0x2, R7 ;  /* 0x00000002030d7824 */ /* 0x000fe200078e0207 */
[C---:B------:R-:W-:Y:S01]  /*acd0*/  IADD3 R6, P6, R7.reuse, R0, RZ ;  /* 0x0000000007067210 */ /* 0x040fe20007fde0ff */
[----:B------:R0:W-:Y:S03]  /*ace0*/  @P4 STG.E.U8 desc[UR16][R4.64], R21 ;  /* 0x0000001504004986 */ /* 0x0001e6000c101110 */
[----:B------:R-:W-:Y:S01]  /*acf0*/  LEA.HI.X.SX32 R7, R7, R2, 0x1, P6 ;  /* 0x0000000207077211 */ /* 0x000fe200030f0eff */
[----:B------:R1:W-:Y:S01]  /*ad00*/  @P3 STG.E.U8 desc[UR16][R8.64], R15 ;  /* 0x0000000f08003986 */ /* 0x0003e2000c101110 */
[----:B------:R-:W-:Y:S02]  /*ad10*/  IADD3 R10, P6, R13, R0, RZ ;  /* 0x000000000d0a7210 */ /* 0x000fe40007fde0ff */
[----:B---3--:R-:W-:-:S02]  /*ad20*/  ISETP.LT.AND P3, PT, R14, UR5, !P0 ;  /* 0x000000050e007c0c */ /* 0x008fc4000c761270 */
[----:B------:R-:W3:Y:S01]  /*ad30*/  LDL.LU R14, [R1+0x9c] ;  /* 0x00009c00010e7983 */ /* 0x000ee20000300800 */
[----:B0-----:R-:W-:Y:S01]  /*ad40*/  IMAD R5, R3, 0x2, R13 ;  /* 0x0000000203057824 */ /* 0x001fe200078e020d */
[----:B------:R-:W-:Y:S02]  /*ad50*/  LEA.HI.X.SX32 R11, R13, R2, 0x1, P6 ;  /* 0x000000020d0b7211 */ /* 0x000fe400030f0eff */
[----:B------:R-:W-:Y:S02]  /*ad60*/  PRMT R25, R16, 0x7771, RZ ;  /* 0x0000777110197816 */ /* 0x000fe400000000ff */
[----:B------:R-:W-:Y:S01]  /*ad70*/  IADD3 R4, P6, R5, R0, RZ ;  /* 0x0000000005047210 */ /* 0x000fe20007fde0ff */
[----:B-1----:R-:W-:Y:S01]  /*ad80*/  IMAD R9, R3, 0x2, R5 ;  /* 0x0000000203097824 */ /* 0x002fe200078e0205 */
[----:B------:R-:W-:Y:S02]  /*ad90*/  PRMT R23, R17, 0x7771, RZ ;  /* 0x0000777111177816 */ /* 0x000fe400000000ff */
[----:B------:R-:W-:-:S02]  /*ada0*/  LEA.HI.X.SX32 R5, R5, R2, 0x1, P6 ;  /* 0x0000000205057211 */ /* 0x000fc400030f0eff */
[----:B------:R-:W-:Y:S01]  /*adb0*/  PRMT R21, R18, 0x7771, RZ ;  /* 0x0000777112157816 */ /* 0x000fe200000000ff */
[----:B------:R0:W-:Y:S01]  /*adc0*/  @P1 STG.E.U8 desc[UR16][R6.64], R25 ;  /* 0x0000001906001986 */ /* 0x0001e2000c101110 */
[----:B------:R-:W-:-:S03]  /*add0*/  ISETP.LT.AND P4, PT, R88, UR5, !P0 ;  /* 0x0000000558007c0c */ /* 0x000fc6000c781270 */
[----:B------:R-:W3:Y:S04]  /*ade0*/  LDL.LU R88, [R1+0x98] ;  /* 0x0000980001587983 */ /* 0x000ee80000300800 */
[----:B------:R-:W-:Y:S04]  /*adf0*/  @P2 STG.E.U8 desc[UR16][R10.64], R23 ;  /* 0x000000170a002986 */ /* 0x000fe8000c101110 */
[----:B------:R1:W-:Y:S01]  /*ae00*/  @P5 STG.E.U8 desc[UR16][R4.64], R21 ;  /* 0x0000001504005986 */ /* 0x0003e2000c101110 */
[----:B--2---:R-:W-:-:S03]  /*ae10*/  ISETP.LT.AND P1, PT, R22, UR5, !P0 ;  /* 0x0000000516007c0c */ /* 0x004fc6000c721270 */
[----:B------:R-:W2:Y:S01]  /*ae20*/  LDL.LU R22, [R1+0x94] ;  /* 0x0000940001167983 */ /* 0x000ea20000300800 */
[----:B----4-:R-:W-:-:S03]  /*ae30*/  ISETP.LT.AND P5, PT, R89, UR5, !P0 ;  /* 0x0000000559007c0c */ /* 0x010fc6000c7a1270 */
[----:B------:R-:W4:Y:S01]  /*ae40*/  LDL.LU R89, [R1+0x90] ;  /* 0x0000900001597983 */ /* 0x000f220000300800 */
[----:B------:R-:W-:Y:S01]  /*ae50*/  IADD3 R8, P6, R9, R0, RZ ;  /* 0x0000000009087210 */ /* 0x000fe20007fde0ff */
[----:B------:R-:W-:Y:S01]  /*ae60*/  IMAD R15, R3, 0x2, R9 ;  /* 0x00000002030f7824 */ /* 0x000fe200078e0209 */
[----:B------:R-:W-:Y:S01]  /*ae70*/  ISETP.LT.AND P2, PT, R12, UR5, !P0 ;  /* 0x000000050c007c0c */ /* 0x000fe2000c741270 */
[----:B------:R-:W4:Y:S01]  /*ae80*/  LDL.LU R91, [R1+0x8c] ;  /* 0x00008c00015b7983 */ /* 0x000f220000300800 */
[----:B------:R-:W-:Y:S02]  /*ae90*/  LEA.HI.X.SX32 R9, R9, R2, 0x1, P6 ;  /* 0x0000000209097211 */ /* 0x000fe400030f0eff */
[----:B------:R-:W-:-:S04]  /*aea0*/  IADD3 R12, P6, R15, R0, RZ ;  /* 0x000000000f0c7210 */ /* 0x000fc80007fde0ff */
[----:B------:R-:W-:Y:S01]  /*aeb0*/  LEA.HI.X.SX32 R13, R15, R2, 0x1, P6 ;  /* 0x000000020f0d7211 */ /* 0x000fe200030f0eff */
[----:B------:R-:W-:Y:S01]  /*aec0*/  IMAD R15, R3, 0x2, R15 ;  /* 0x00000002030f7824 */ /* 0x000fe200078e020f */
[----:B0-----:R-:W-:Y:S02]  /*aed0*/  PRMT R7, R19, 0x7771, RZ ;  /* 0x0000777113077816 */ /* 0x001fe400000000ff */
[----:B------:R-:W-:Y:S01]  /*aee0*/  PRMT R27, R16, 0x7772, RZ ;  /* 0x00007772101b7816 */ /* 0x000fe200000000ff */
[----:B-1----:R-:W-:Y:S01]  /*aef0*/  IMAD R21, R3, 0x2, R15 ;  /* 0x0000000203157824 */ /* 0x002fe200078e020f */
[C---:B------:R-:W-:Y:S01]  /*af00*/  IADD3 R10, P6, R15.reuse, R0, RZ ;  /* 0x000000000f0a7210 */ /* 0x040fe20007fde0ff */
[----:B------:R0:W-:Y:S03]  /*af10*/  @P4 STG.E.U8 desc[UR16][R8.64], R7 ;  /* 0x0000000708004986 */ /* 0x0001e6000c101110 */
[----:B------:R-:W-:Y:S01]  /*af20*/  LEA.HI.X.SX32 R11, R15, R2, 0x1, P6 ;  /* 0x000000020f0b7211 */ /* 0x000fe200030f0eff */
[----:B------:R1:W-:Y:S01]  /*af30*/  @P3 STG.E.U8 desc[UR16][R12.64], R27 ;  /* 0x0000001b0c003986 */ /* 0x0003e2000c101110 */
[----:B---3--:R-:W-:-:S03]  /*af40*/  ISETP.LT.AND P3, PT, R14, UR5, !P0 ;  /* 0x000000050e007c0c */ /* 0x008fc6000c761270 */
[----:B------:R3:W3:Y:S01]  /*af50*/  LDS.128 R4, [R20] ;  /* 0x0000000014047984 */ /* 0x0006e20000000c00 */
[----:B------:R-:W-:Y:S01]  /*af60*/  IADD3 R14, P6, R21, R0, RZ ;  /* 0x00000000150e7210 */ /* 0x000fe20007fde0ff */
[----:B0-----:R-:W-:-:S03]  /*af70*/  IMAD R9, R3, 0x2, R21 ;  /* 0x0000000203097824 */ /* 0x001fc600078e0215 */
[----:B------:R-:W-:Y:S02]  /*af80*/  LEA.HI.X.SX32 R15, R21, R2, 0x1, P6 ;  /* 0x00000002150f7211 */ /* 0x000fe400030f0eff */
[----:B------:R-:W-:Y:S02]  /*af90*/  PRMT R25, R17, 0x7772, RZ ;  /* 0x0000777211197816 */ /* 0x000fe400000000ff */
[----:B------:R-:W-:Y:S01]  /*afa0*/  IADD3 R8, P6, R9, R0, RZ ;  /* 0x0000000009087210 */ /* 0x000fe20007fde0ff */
[----:B-1----:R-:W-:Y:S01]  /*afb0*/  IMAD R13, R3, 0x2, R9 ;  /* 0x00000002030d7824 */ /* 0x002fe200078e0209 */
[----:B------:R-:W-:Y:S02]  /*afc0*/  PRMT R23, R18, 0x7772, RZ ;  /* 0x0000777212177816 */ /* 0x000fe400000000ff */
[----:B------:R-:W-:Y:S02]  /*afd0*/  LEA.HI.X.SX32 R9, R9, R2, 0x1, P6 ;  /* 0x0000000209097211 */ /* 0x000fe400030f0eff */
[----:B------:R-:W-:Y:S01]  /*afe0*/  PRMT R27, R19, 0x7772, RZ ;  /* 0x00007772131b7816 */ /* 0x000fe200000000ff */
[----:B------:R-:W-:Y:S01]  /*aff0*/  @P1 STG.E.U8 desc[UR16][R10.64], R25 ;  /* 0x000000190a001986 */ /* 0x000fe2000c101110 */
[----:B------:R-:W-:-:S02]  /*b000*/  ISETP.LT.AND P4, PT, R90, UR5, !P0 ;  /* 0x000000055a007c0c */ /* 0x000fc4000c781270 */
[----:B------:R-:W-:Y:S01]  /*b010*/  ISETP.LT.AND P1, PT, R88, UR5, !P0 ;  /* 0x0000000558007c0c */ /* 0x000fe2000c721270 */
[----:B------:R-:W3:Y:S04]  /*b020*/  LDL.LU R90, [R1+0x88] ;  /* 0x00008800015a7983 */ /* 0x000ee80000300800 */
[----:B------:R0:W-:Y:S04]  /*b030*/  @P2 STG.E.U8 desc[UR16][R14.64], R23 ;  /* 0x000000170e002986 */ /* 0x0001e8000c101110 */
[----:B------:R-:W3:Y:S04]  /*b040*/  LDL.LU R88, [R1+0x84] ;  /* 0x0000840001587983 */ /* 0x000ee80000300800 */
[----:B------:R1:W-:Y:S01]  /*b050*/  @P5 STG.E.U8 desc[UR16][R8.64], R27 ;  /* 0x0000001b08005986 */ /* 0x0003e2000c101110 */
[----:B--2---:R-:W-:-:S03]  /*b060*/  ISETP.LT.AND P2, PT, R22, UR5, !P0 ;  /* 0x0000000516007c0c */ /* 0x004fc6000c741270 */
[----:B------:R-:W2:Y:S01]  /*b070*/  LDL.LU R22, [R1+0x80] ;  /* 0x0000800001167983 */ /* 0x000ea20000300800 */
[----:B----4-:R-:W-:-:S03]  /*b080*/  ISETP.LT.AND P5, PT, R89, UR5, !P0 ;  /* 0x0000000559007c0c */ /* 0x010fc6000c7a1270 */
[----:B------:R-:W4:Y:S04]  /*b090*/  LDL.LU R89, [R1+0x7c] ;  /* 0x00007c0001597983 */ /* 0x000f280000300800 */
[----:B---3--:R-:W3:Y:S01]  /*b0a0*/  LDL.LU R20, [R1+0x78] ;  /* 0x0000780001147983 */ /* 0x008ee20000300800 */
[----:B------:R-:W-:Y:S01]  /*b0b0*/  IMAD R21, R3, 0x2, R13 ;  /* 0x0000000203157824 */ /* 0x000fe200078e020d */
[----:B------:R-:W-:-:S03]  /*b0c0*/  IADD3 R12, P6, R13, R0, RZ ;  /* 0x000000000d0c7210 */ /* 0x000fc60007fde0ff */
[----:B0-----:R-:W-:Y:S01]  /*b0d0*/  IMAD R15, R3, 0x2, R21 ;  /* 0x00000002030f7824 */ /* 0x001fe200078e0215 */
[----:B------:R-:W-:Y:S02]  /*b0e0*/  LEA.HI.X.SX32 R13, R13, R2, 0x1, P6 ;  /* 0x000000020d0d7211 */ /* 0x000fe400030f0eff */
[----:B------:R-:W-:Y:S01]  /*b0f0*/  IADD3 R10, P6, R21, R0, RZ ;  /* 0x00000000150a7210 */ /* 0x000fe20007fde0ff */
[----:B-1----:R-:W-:-:S03]  /*b100*/  IMAD R9, R3, 0x2, R15 ;  /* 0x0000000203097824 */ /* 0x002fc600078e020f */
[----:B------:R-:W-:Y:S02]  /*b110*/  LEA.HI.X.SX32 R11, R21, R2, 0x1, P6 ;  /* 0x00000002150b7211 */ /* 0x000fe400030f0eff */
[----:B------:R-:W-:Y:S02]  /*b120*/  IADD3 R14, P6, R15, R0, RZ ;  /* 0x000000000f0e7210 */ /* 0x000fe40007fde0ff */
[----:B------:R-:W-:Y:S02]  /*b130*/  PRMT R25, R16, 0x7773, RZ ;  /* 0x0000777310197816 */ /* 0x000fe400000000ff */
[----:B------:R-:W-:Y:S01]  /*b140*/  PRMT R23, R17, 0x7773, RZ ;  /* 0x0000777311177816 */ /* 0x000fe200000000ff */
[----:B------:R-:W-:Y:S01]  /*b150*/  IMAD R17, R3, 0x2, R9 ;  /* 0x0000000203117824 */ /* 0x000fe200078e0209 */
[----:B------:R-:W-:Y:S01]  /*b160*/  LEA.HI.X.SX32 R15, R15, R2, 0x1, P6 ;  /* 0x000000020f0f7211 */ /* 0x000fe200030f0eff */
[----:B------:R-:W4:Y:S01]  /*b170*/  LDL.LU R16, [R1+0x74] ;  /* 0x0000740001107983 */ /* 0x000f220000300800 */
[----:B------:R-:W-:-:S03]  /*b180*/  IADD3 R8, P6, R9, R0, RZ ;  /* 0x0000000009087210 */ /* 0x000fc60007fde0ff */
[----:B------:R0:W-:Y:S01]  /*b190*/  @P4 STG.E.U8 desc[UR16][R12.64], R25 ;  /* 0x000000190c004986 */ /* 0x0001e2000c101110 */
[----:B------:R-:W-:-:S03]  /*b1a0*/  LEA.HI.X.SX32 R9, R9, R2, 0x1, P6 ;  /* 0x0000000209097211 */ /* 0x000fc600030f0eff */
[----:B------:R1:W-:Y:S01]  /*b1b0*/  @P3 STG.E.U8 desc[UR16][R10.64], R23 ;  /* 0x000000170a003986 */ /* 0x0003e2000c101110 */
[----:B------:R-:W-:Y:S02]  /*b1c0*/  ISETP.LT.AND P4, PT, R91, UR5, !P0 ;  /* 0x000000055b007c0c */ /* 0x000fe4000c781270 */
[----:B------:R-:W-:Y:S02]  /*b1d0*/  PRMT R21, R18, 0x7773, RZ ;  /* 0x0000777312157816 */ /* 0x000fe400000000ff */
[----:B0-----:R-:W-:Y:S01]  /*b1e0*/  IADD3 R12, P6, R17, R0, RZ ;  /* 0x00000000110c7210 */ /* 0x001fe20007fde0ff */
[----:B-1----:R-:W-:-:S03]  /*b1f0*/  IMAD R11, R3, 0x2, R17 ;  /* 0x00000002030b7824 */ /* 0x002fc600078e0211 */
[----:B------:R-:W-:Y:S01]  /*b200*/  LEA.HI.X.SX32 R13, R17, R2, 0x1, P6 ;  /* 0x00000002110d7211 */ /* 0x000fe200030f0eff */
[----:B------:R0:W-:Y:S01]  /*b210*/  @P1 STG.E.U8 desc[UR16][R14.64], R21 ;  /* 0x000000150e001986 */ /* 0x0001e2000c101110 */
[----:B------:R-:W-:Y:S02]  /*b220*/  PRMT R19, R19, 0x7773, RZ ;  /* 0x0000777313137816 */ /* 0x000fe400000000ff */
[----:B------:R-:W-:Y:S02]  /*b230*/  IADD3 R10, P6, R11, R0, RZ ;  /* 0x000000000b0a7210 */ /* 0x000fe40007fde0ff */
[----:B------:R-:W-:Y:S01]  /*b240*/  PRMT R23, R4, 0x7770, RZ ;  /* 0x0000777004177816 */ /* 0x000fe200000000ff */
[----:B------:R-:W-:Y:S01]  /*b250*/  @P2 STG.E.U8 desc[UR16][R8.64], R19 ;  /* 0x0000001308002986 */ /* 0x000fe2000c101110 */
[----:B------:R-:W-:-:S03]  /*b260*/  ISETP.LT.AND P1, PT, R88, UR5, !P0 ;  /* 0x0000000558007c0c */ /* 0x000fc6000c721270 */
[----:B------:R-:W4:Y:S01]  /*b270*/  LDL.LU R88, [R1+0x70] ;  /* 0x0000700001587983 */ /* 0x000f220000300800 */
[----:B0-----:R-:W-:Y:S01]  /*b280*/  IMAD R15, R3, 0x2, R11 ;  /* 0x00000002030f7824 */ /* 0x001fe200078e020b */
[----:B------:R-:W-:Y:S02]  /*b290*/  LEA.HI.X.SX32 R11, R11, R2, 0x1, P6 ;  /* 0x000000020b0b7211 */ /* 0x000fe400030f0eff */
[----:B------:R-:W-:Y:S01]  /*b2a0*/  PRMT R21, R5, 0x7770, RZ ;  /* 0x0000777005157816 */ /* 0x000fe200000000ff */
[----:B------:R0:W-:Y:S04]  /*b2b0*/  @P5 STG.E.U8 desc[UR16][R12.64], R23 ;  /* 0x000000170c005986 */ /* 0x0001e8000c101110 */
[----:B------:R1:W-:Y:S01]  /*b2c0*/  @P4 STG.E.U8 desc[UR16][R10.64], R21 ;  /* 0x000000150a004986 */ /* 0x0003e2000c101110 */
[----:B--2---:R-:W-:-:S03]  /*b2d0*/  ISETP.LT.AND P2, PT, R22, UR5, !P0 ;  /* 0x0000000516007c0c */ /* 0x004fc6000c741270 */
[----:B------:R-:W2:Y:S04]  /*b2e0*/  LDL.LU R22, [R1+0x6c] ;  /* 0x00006c0001167983 */ /* 0x000ea80000300800 */
[----:B------:R-:W2:Y:S01]  /*b2f0*/  LDL.LU R18, [R1+0x68] ;  /* 0x0000680001127983 */ /* 0x000ea20000300800 */
[----:B---3--:R-:W-:-:S03]  /*b300*/  ISETP.LT.AND P4, PT, R20, UR5, !P0 ;  /* 0x0000000514007c0c */ /* 0x008fc6000c781270 */
[----:B------:R-:W3:Y:S01]  /*b310*/  LDL.LU R20, [R1+0x64] ;  /* 0x0000640001147983 */ /* 0x000ee20000300800 */
[----:B------:R-:W-:Y:S01]  /*b320*/  IMAD R17, R3, 0x2, R15 ;  /* 0x0000000203117824 */ /* 0x000fe200078e020f */
[----:B------:R-:W-:Y:S02]  /*b330*/  IADD3 R14, P6, R15, R0, RZ ;  /* 0x000000000f0e7210 */ /* 0x000fe40007fde0ff */
[----:B------:R-:W-:Y:S01]  /*b340*/  ISETP.LT.AND P3, PT, R90, UR5, !P0 ;  /* 0x000000055a007c0c */ /* 0x000fe2000c761270 */
[----:B0-----:R-:W-:Y:S01]  /*b350*/  IMAD R13, R3, 0x2, R17 ;  /* 0x00000002030d7824 */ /* 0x001fe200078e0211 */
[----:B------:R-:W-:Y:S02]  /*b360*/  LEA.HI.X.SX32 R15, R15, R2, 0x1, P6 ;  /* 0x000000020f0f7211 */ /* 0x000fe400030f0eff */
[----:B------:R-:W-:Y:S01]  /*b370*/  IADD3 R8, P6, R17, R0, RZ ;  /* 0x0000000011087210 */ /* 0x000fe20007fde0ff */
[----:B-1----:R-:W-:-:S03]  /*b380*/  IMAD R11, R3, 0x2, R13 ;  /* 0x00000002030b7824 */ /* 0x002fc600078e020d */
[----:B------:R-:W-:Y:S02]  /*b390*/  LEA.HI.X.SX32 R9, R17, R2, 0x1, P6 ;  /* 0x0000000211097211 */ /* 0x000fe400030f0eff */
[----:B------:R-:W-:Y:S01]  /*b3a0*/  IADD3 R12, P6, R13, R0, RZ ;  /* 0x000000000d0c7210 */ /* 0x000fe20007fde0ff */
[----:B------:R-:W-:Y:S01]  /*b3b0*/  IMAD R17, R3, 0x2, R11 ;  /* 0x0000000203117824 */ /* 0x000fe200078e020b */
[----:B----4-:R-:W-:Y:S02]  /*b3c0*/  ISETP.LT.AND P5, PT, R89, UR5, !P0 ;  /* 0x0000000559007c0c */ /* 0x010fe4000c7a1270 */
[----:B------:R-:W-:Y:S02]  /*b3d0*/  PRMT R23, R6, 0x7770, RZ ;  /* 0x0000777006177816 */ /* 0x000fe400000000ff */
[----:B------:R-:W-:Y:S02]  /*b3e0*/  LEA.HI.X.SX32 R13, R13, R2, 0x1, P6 ;  /* 0x000000020d0d7211 */ /* 0x000fe400030f0eff */
[----:B------:R-:W-:-:S02]  /*b3f0*/  IADD3 R10, P6, R11, R0, RZ ;  /* 0x000000000b0a7210 */ /* 0x000fc40007fde0ff */
[----:B------:R-:W-:Y:S01]  /*b400*/  PRMT R19, R7, 0x7770, RZ ;  /* 0x0000777007137816 */ /* 0x000fe200000000ff */
[----:B------:R0:W-:Y:S01]  /*b410*/  @P3 STG.E.U8 desc[UR16][R14.64], R23 ;  /* 0x000000170e003986 */ /* 0x0001e2000c101110 */
[----:B------:R-:W-:Y:S02]  /*b420*/  LEA.HI.X.SX32 R11, R11, R2, 0x1, P6 ;  /* 0x000000020b0b7211 */ /* 0x000fe400030f0eff */
[----:B------:R-:W-:Y:S01]  /*b430*/  ISETP.LT.AND P3, PT, R16, UR5, !P0 ;  /* 0x0000000510007c0c */ /* 0x000fe2000c761270 */
[----:B------:R1:W-:Y:S01]  /*b440*/  @P1 STG.E.U8 desc[UR16][R8.64], R19 ;  /* 0x0000001308001986 */ /* 0x0003e2000c101110 */
[----:B------:R-:W-:-:S03]  /*b450*/  PRMT R21, R4, 0x7771, RZ ;  /* 0x0000777104157816 */ /* 0x000fc600000000ff */
[----:B------:R-:W4:Y:S01]  /*b460*/  LDL.LU R16, [R1+0x60] ;  /* 0x0000600001107983 */ /* 0x000f220000300800 */
[----:B0-----:R-:W-:Y:S02]  /*b470*/  IADD3 R14, P6, R17, R0, RZ ;  /* 0x00000000110e7210 */ /* 0x001fe40007fde0ff */
[----:B------:R-:W-:Y:S02]  /*b480*/  PRMT R23, R6, 0x7771, RZ ;  /* 0x0000777106177816 */ /* 0x000fe400000000ff */
[----:B-1----:R-:W-:Y:S02]  /*b490*/  PRMT R19, R5, 0x7771, RZ ;  /* 0x0000777105137816 */ /* 0x002fe400000000ff */
[----:B------:R-:W-:Y:S01]  /*b4a0*/  LEA.HI.X.SX32 R15, R17, R2, 0x1, P6 ;  /* 0x00000002110f7211 */ /* 0x000fe200030f0eff */
[----:B------:R0:W-:Y:S04]  /*b4b0*/  @P2 STG.E.U8 desc[UR16][R12.64], R21 ;  /* 0x000000150c002986 */ /* 0x0001e8000c101110 */
[----:B------:R1:W-:Y:S04]  /*b4c0*/  @P5 STG.E.U8 desc[UR16][R10.64], R19 ;  /* 0x000000130a005986 */ /* 0x0003e8000c101110 */
[----:B------:R1:W-:Y:S01]  /*b4d0*/  @P4 STG.E.U8 desc[UR16][R14.64], R23 ;  /* 0x000000170e004986 */ /* 0x0003e2000c101110 */
[----:B--2---:R-:W-:-:S02]  /*b4e0*/  ISETP.LT.AND P2, PT, R22, UR5, !P0 ;  /* 0x0000000516007c0c */ /* 0x004fc4000c741270 */
[----:B------:R-:W-:Y:S02]  /*b4f0*/  ISETP.LT.AND P5, PT, R18, UR5, !P0 ;  /* 0x0000000512007c0c */ /* 0x000fe4000c7a1270 */
[----:B------:R-:W2:Y:S04]  /*b500*/  LDL.LU R18, [R1+0x5c] ;  /* 0x00005c0001127983 */ /* 0x000ea80000300800 */
[----:B------:R-:W2:Y:S01]  /*b510*/  LDL.LU R22, [R1+0x58] ;  /* 0x0000580001167983 */ /* 0x000ea20000300800 */
[----:B---3--:R-:W-:-:S03]  /*b520*/  ISETP.LT.AND P4, PT, R20, UR5, !P0 ;  /* 0x0000000514007c0c */ /* 0x008fc6000c781270 */
[----:B------:R-:W3:Y:S01]  /*b530*/  LDL.LU R20, [R1+0x54] ;  /* 0x0000540001147983 */ /* 0x000ee20000300800 */
[----:B------:R-:W-:-:S04]  /*b540*/  IMAD R9, R3, 0x2, R17 ;  /* 0x0000000203097824 */ /* 0x000fc800078e0211 */
[----:B0-----:R-:W-:Y:S01]  /*b550*/  IMAD R13, R3, 0x2, R9 ;  /* 0x00000002030d7824 */ /* 0x001fe200078e0209 */
[----:B------:R-:W-:Y:S02]  /*b560*/  IADD3 R8, P6, R9, R0, RZ ;  /* 0x0000000009087210 */ /* 0x000fe40007fde0ff */
[----:B------:R-:W-:Y:S01]  /*b570*/  ISETP.LT.AND P1, PT, R88, UR5, !P0 ;  /* 0x0000000558007c0c */ /* 0x000fe2000c721270 */
[----:B------:R-:W-:Y:S01]  /*b580*/  IMAD R17, R3, 0x2, R13 ;  /* 0x0000000203117824 */ /* 0x000fe200078e020d */
[----:B------:R-:W-:Y:S02]  /*b590*/  LEA.HI.X.SX32 R9, R9, R2, 0x1, P6 ;  /* 0x0000000209097211 */ /* 0x000fe400030f0eff */
[----:B------:R-:W-:Y:S01]  /*b5a0*/  IADD3 R12, P6, R13, R0, RZ ;  /* 0x000000000d0c7210 */ /* 0x000fe20007fde0ff */
[----:B-1----:R-:W-:Y:S01]  /*b5b0*/  IMAD R19, R3, 0x2, R17 ;  /* 0x0000000203137824 */ /* 0x002fe200078e0211 */
[----:B------:R-:W-:Y:S02]  /*b5c0*/  PRMT R21, R7, 0x7771, RZ ;  /* 0x0000777107157816 */ /* 0x000fe400000000ff */
[----:B------:R-:W-:Y:S01]  /*b5d0*/  LEA.HI.X.SX32 R13, R13, R2, 0x1, P6 ;  /* 0x000000020d0d7211 */ /* 0x000fe200030f0eff */
[----:B------:R-:W-:Y:S01]  /*b5e0*/  IMAD R15, R3, 0x2, R19 ;  /* 0x00000002030f7824 */ /* 0x000fe200078e0213 */
[----:B------:R-:W-:-:S02]  /*b5f0*/  IADD3 R10, P6, R17, R0, RZ ;  /* 0x00000000110a7210 */ /* 0x000fc40007fde0ff */
[----:B------:R-:W-:Y:S02]  /*b600*/  PRMT R25, R4, 0x7772, RZ ;  /* 0x0000777204197816 */ /* 0x000fe400000000ff */
[----:B------:R-:W-:Y:S01]  /*b610*/  LEA.HI.X.SX32 R11, R17, R2, 0x1, P6 ;  /* 0x00000002110b7211 */ /* 0x000fe200030f0eff */
[----:B------:R-:W-:Y:S01]  /*b620*/  IMAD R17, R3, 0x2, R15 ;  /* 0x0000000203117824 */ /* 0x000fe200078e020f */
[----:B------:R0:W-:Y:S04]  /*b630*/  @P3 STG.E.U8 desc[UR16][R8.64], R21 ;  /* 0x0000001508003986 */ /* 0x0001e8000c101110 */
[----:B------:R1:W-:Y:S01]  /*b640*/  @P1 STG.E.U8 desc[UR16][R12.64], R25 ;  /* 0x000000190c001986 */ /* 0x0003e2000c101110 */
[----:B------:R-:W-:Y:S02]  /*b650*/  PRMT R23, R5, 0x7772, RZ ;  /* 0x0000777205177816 */ /* 0x000fe400000000ff */
[----:B0-----:R-:W-:Y:S01]  /*b660*/  IADD3 R8, P1, R19, R0, RZ ;  /* 0x0000000013087210 */ /* 0x001fe20007f3e0ff */
[----:B------:R-:W-:-:S03]  /*b670*/  IMAD R21, R3, 0x2, R17 ;  /* 0x0000000203157824 */ /* 0x000fc600078e0211 */
[----:B------:R-:W-:Y:S01]  /*b680*/  LEA.HI.X.SX32 R9, R19, R2, 0x1, P1 ;  /* 0x0000000213097211 */ /* 0x000fe200008f0eff */
[----:B------:R-:W-:Y:S01]  /*b690*/  IMAD R19, R3, 0x2, R21 ;  /* 0x0000000203137824 */ /* 0x000fe200078e0215 */
[----:B----4-:R-:W-:Y:S01]  /*b6a0*/  ISETP.LT.AND P3, PT, R16, UR5, !P0 ;  /* 0x0000000510007c0c */ /* 0x010fe2000c761270 */
[----:B------:R0:W-:Y:S01]  /*b6b0*/  @P2 STG.E.U8 desc[UR16][R10.64], R23 ;  /* 0x000000170a002986 */ /* 0x0001e2000c101110 */
[-C--:B------:R-:W-:Y:S02]  /*b6c0*/  IADD3 R16, P6, R17, R0.reuse, RZ ;  /* 0x0000000011107210 */ /* 0x080fe40007fde0ff */
[----:B------:R-:W-:Y:S01]  /*b6d0*/  IADD3 R14, P2, R15, R0, RZ ;  /* 0x000000000f0e7210 */ /* 0x000fe20007f5e0ff */
[----:B------:R-:W-:Y:S01]  /*b6e0*/  IMAD R3, R3, 0x2, R19 ;  /* 0x0000000203037824 */ /* 0x000fe200078e0213 */
[-C--:B------:R-:W-:Y:S02]  /*b6f0*/  LEA.HI.X.SX32 R17, R17, R2.reuse, 0x1, P6 ;  /* 0x0000000211117211 */ /* 0x080fe400030f0eff */
[----:B------:R-:W-:-:S02]  /*b700*/  LEA.HI.X.SX32 R15, R15, R2, 0x1, P2 ;  /* 0x000000020f0f7211 */ /* 0x000fc400010f0eff */
[-C--:B-1----:R-:W-:Y:S02]  /*b710*/  IADD3 R12, P6, R21, R0.reuse, RZ ;  /* 0x00000000150c7210 */ /* 0x082fe40007fde0ff */
[----:B0-----:R-:W-:-:S04]  /*b720*/  IADD3 R10, P1, R19, R0, RZ ;  /* 0x00000000130a7210 */ /* 0x001fc80007f3e0ff */
[-C--:B------:R-:W-:Y:S02]  /*b730*/  LEA.HI.X.SX32 R11, R19, R2.reuse, 0x1, P1 ;  /* 0x00000002130b7211 */ /* 0x080fe400008f0eff */
[----:B------:R-:W-:Y:S02]  /*b740*/  LEA.HI.X.SX32 R13, R21, R2, 0x1, P6 ;  /* 0x00000002150d7211 */ /* 0x000fe400030f0eff */
[----:B------:R-:W-:Y:S02]  /*b750*/  PRMT R25, R6, 0x7772, RZ ;  /* 0x0000777206197816 */ /* 0x000fe400000000ff */
[----:B------:R-:W-:Y:S02]  /*b760*/  PRMT R23, R7, 0x7772, RZ ;  /* 0x0000777207177816 */ /* 0x000fe400000000ff */
[----:B------:R-:W-:Y:S02]  /*b770*/  PRMT R21, R4, 0x7773, RZ ;  /* 0x0000777304157816 */ /* 0x000fe400000000ff */
[----:B------:R-:W-:Y:S01]  /*b780*/  PRMT R5, R5, 0x7773, RZ ;  /* 0x0000777305057816 */ /* 0x000fe200000000ff */
[----:B------:R0:W-:Y:S04]  /*b790*/  @P5 STG.E.U8 desc[UR16][R8.64], R25 ;  /* 0x0000001908005986 */ /* 0x0001e8000c101110 */
[----:B------:R0:W-:Y:S04]  /*b7a0*/  @P4 STG.E.U8 desc[UR16][R14.64], R23 ;  /* 0x000000170e004986 */ /* 0x0001e8000c101110 */
[----:B------:R0:W-:Y:S01]  /*b7b0*/  @P3 STG.E.U8 desc[UR16][R16.64], R21 ;  /* 0x0000001510003986 */ /* 0x0001e2000c101110 */
[----:B------:R-:W-:-:S02]  /*b7c0*/  PRMT R7, R7, 0x7773, RZ ;  /* 0x0000777307077816 */ /* 0x000fc400000000ff */
[----:B--2---:R-:W-:Y:S02]  /*b7d0*/  ISETP.LT.AND P2, PT, R18, UR5, !P0 ;  /* 0x0000000512007c0c */ /* 0x004fe4000c741270 */
[----:B------:R-:W-:Y:S02]  /*b7e0*/  ISETP.LT.AND P1, PT, R22, UR5, !P0 ;  /* 0x0000000516007c0c */ /* 0x000fe4000c721270 */
[----:B------:R-:W-:-:S04]  /*b7f0*/  IADD3 R18, P6, R3, R0, RZ ;  /* 0x0000000003127210 */ /* 0x000fc80007fde0ff */
[----:B------:R-:W-:Y:S02]  /*b800*/  LEA.HI.X.SX32 R19, R3, R2, 0x1, P6 ;  /* 0x0000000203137211 */ /* 0x000fe400030f0eff */
[----:B---3--:R-:W-:Y:S02]  /*b810*/  ISETP.LT.AND P0, PT, R20, UR5, !P0 ;  /* 0x0000000514007c0c */ /* 0x008fe4000c701270 */
[----:B------:R-:W-:Y:S01]  /*b820*/  PRMT R3, R6, 0x7773, RZ ;  /* 0x0000777306037816 */ /* 0x000fe200000000ff */
[----:B------:R0:W-:Y:S04]  /*b830*/  @P2 STG.E.U8 desc[UR16][R12.64], R5 ;  /* 0x000000050c002986 */ /* 0x0001e8000c101110 */
[----:B------:R0:W-:Y:S06]  /*b840*/  @P1 STG.E.U8 desc[UR16][R10.64], R3 ;  /* 0x000000030a001986 */ /* 0x0001ec000c101110 */
[----:B------:R-:W-:Y:S05]  /*b850*/  @!P0 EXIT ;  /* 0x000000000000894d */ /* 0x000fea0003800000 */
[----:B------:R-:W-:Y:S01]  /*b860*/  STG.E.U8 desc[UR16][R18.64], R7 ;  /* 0x0000000712007986 */ /* 0x000fe2000c101110 */
[----:B------:R-:W-:Y:S05]  /*b870*/  EXIT ;  /* 0x000000000000794d */ /* 0x000fea0003800000 */
.L_x_3:
[----:B------:R-:W-:-:S00]  /*b880*/  BRA `(.L_x_3) ;  /* 0xfffffffc00fc7947 */ /* 0x000fc0000383ffff */
[----:B------:R-:W-:-:S00]  /*b890*/  NOP ;  /* 0x0000000000007918 */ /* 0x000fc00000000000 */
        /* <DEDUP_REMOVED lines=14> */
.L_x_4:


//--------------------- .nv.shared.matmul_kernel  --------------------------
	.section	.nv.shared.matmul_kernel,"aw",@nobits
	.sectionflags	@""
	.align	16
	.zero		1024


//--------------------- .nv.shared.reserved.0     --------------------------
	.section	.nv.shared.reserved.0,"aw",@nobits
	.weak		__nv_reservedSMEM_offset_0_alias
	.size		__nv_reservedSMEM_offset_0_alias, 0, 0
	.other		__nv_reservedSMEM_offset_0_alias,@"STO_CUDA_RESERVED_SHARED STV_DEFAULT"
__nv_reservedSMEM_offset_0_alias:
	.zero		0


//--------------------- .nv.constant0.matmul_kernel --------------------------
	.section	.nv.constant0.matmul_kernel,"a",@progbits
	.sectionflags	@""
	.align	4
.nv.constant0.matmul_kernel:
	.zero		608


//--------------------- SYMBOLS --------------------------

	.type		.nv.reservedSmem.offset0,@object
	.size		.nv.reservedSmem.offset0,0x4
